	.target	sm_100a

	.elftype	@"ET_EXEC"


//--------------------- .note.nv.tkinfo           --------------------------
	.section	.note.nv.tkinfo,"",@"SHT_NOTE"
	.sectionflags	@"SHF_NOTE_NV_TKINFO"
	.tkinfo
        /*0018*/ 	.word	0x00000002
        /*0030*/ 	.string	""
        /*0030*/ 	.string	"ptxas"
        /*0030*/ 	.string	"Cuda compilation tools, release 13.0, V13.0.88"
        /*0030*/ 	.string	"Build cuda_13.0.r13.0/compiler.36424714_0"
        /*0030*/ 	.string	"-arch sm_100a -m 64 "



//--------------------- .note.nv.cuinfo           --------------------------
	.section	.note.nv.cuinfo,"",@"SHT_NOTE"
	.sectionflags	@"SHF_NOTE_NV_CUINFO"
        /*0018*/ 	.short	0x0002
        /*001a*/ 	.short	0x0064
        /*001c*/ 	.short	0x0082
	.zero		2


//--------------------- .nv.info                  --------------------------
	.section	.nv.info,"",@"SHT_CUDA_INFO"
	.align	4


	//----- nvinfo : EIATTR_REGCOUNT
	.align		4
        /*0000*/ 	.byte	0x04, 0x2f
        /*0002*/ 	.short	(.L_12 - .L_11)
	.align		4
.L_11:
        /*0004*/ 	.word	index@(_ZN7cutlass13device_kernelIN5flash11enable_sm90INS1_16FlashAttnFwdSm90INS1_25CollectiveMainloopFwdSm90ILi2EN4cute5tupleIJNS5_1CILi1EEES8_S8_EEENS6_IJNS7_ILi128EEENS7_ILi160EEENS7_ILi192EEEEEELi128ENS_12float_e4m3_tEfNS_4arch4Sm90ELb1ELb0ELb1ELb1ELb0ELb1ELb0ELb1ELb1ELb1ELb0ELb0EEENS1_21CollectiveEpilogueFwdINS6_IJSA_SA_SB_EEES9_NS_10bfloat16_tESG_Li256ELb1ELb1ELb0ELb1EEENS1_36VarlenDynamicPersistentTileSchedulerILi128ELi160ELi256ELi128ELb0ELb1ELb1ELb1ELb1ELb1EEEEEEEEEvNT_6ParamsE)
        /*0008*/ 	.word	0x00000004


	//----- nvinfo : EIATTR_FRAME_SIZE
	.align		4
.L_12:
        /*000c*/ 	.byte	0x04, 0x11
        /*000e*/ 	.short	(.L_14 - .L_13)
	.align		4
.L_13:
        /*0010*/ 	.word	index@(_ZN7cutlass13device_kernelIN5flash11enable_sm90INS1_16FlashAttnFwdSm90INS1_25CollectiveMainloopFwdSm90ILi2EN4cute5tupleIJNS5_1CILi1EEES8_S8_EEENS6_IJNS7_ILi128EEENS7_ILi160EEENS7_ILi192EEEEEELi128ENS_12float_e4m3_tEfNS_4arch4Sm90ELb1ELb0ELb1ELb1ELb0ELb1ELb0ELb1ELb1ELb1ELb0ELb0EEENS1_21CollectiveEpilogueFwdINS6_IJSA_SA_SB_EEES9_NS_10bfloat16_tESG_Li256ELb1ELb1ELb0ELb1EEENS1_36VarlenDynamicPersistentTileSchedulerILi128ELi160ELi256ELi128ELb0ELb1ELb1ELb1ELb1ELb1EEEEEEEEEvNT_6ParamsE)
        /*0014*/ 	.word	0x00000000


	//----- nvinfo : EIATTR_REGCOUNT
	.align		4
.L_14:
        /*0018*/ 	.byte	0x04, 0x2f
        /*001a*/ 	.short	(.L_16 - .L_15)
	.align		4
.L_15:
        /*001c*/ 	.word	index@(_ZN7cutlass13device_kernelIN5flash11enable_sm90INS1_16FlashAttnFwdSm90INS1_25CollectiveMainloopFwdSm90ILi2EN4cute5tupleIJNS5_1CILi1EEES8_S8_EEENS6_IJNS7_ILi128EEENS7_ILi160EEENS7_ILi192EEEEEELi128ENS_12float_e4m3_tEfNS_4arch4Sm90ELb1ELb0ELb1ELb1ELb0ELb0ELb0ELb1ELb1ELb1ELb0ELb0EEENS1_21CollectiveEpilogueFwdINS6_IJSA_SA_SB_EEES9_NS_10bfloat16_tESG_Li256ELb1ELb1ELb0ELb1EEENS1_36VarlenDynamicPersistentTileSchedulerILi128ELi160ELi256ELi128ELb0ELb1ELb1ELb1ELb1ELb1EEEEEEEEEvNT_6ParamsE)
        /*0020*/ 	.word	0x00000004


	//----- nvinfo : EIATTR_FRAME_SIZE
	.align		4
.L_16:
        /*0024*/ 	.byte	0x04, 0x11
        /*0026*/ 	.short	(.L_18 - .L_17)
	.align		4
.L_17:
        /*0028*/ 	.word	index@(_ZN7cutlass13device_kernelIN5flash11enable_sm90INS1_16FlashAttnFwdSm90INS1_25CollectiveMainloopFwdSm90ILi2EN4cute5tupleIJNS5_1CILi1EEES8_S8_EEENS6_IJNS7_ILi128EEENS7_ILi160EEENS7_ILi192EEEEEELi128ENS_12float_e4m3_tEfNS_4arch4Sm90ELb1ELb0ELb1ELb1ELb0ELb0ELb0ELb1ELb1ELb1ELb0ELb0EEENS1_21CollectiveEpilogueFwdINS6_IJSA_SA_SB_EEES9_NS_10bfloat16_tESG_Li256ELb1ELb1ELb0ELb1EEENS1_36VarlenDynamicPersistentTileSchedulerILi128ELi160ELi256ELi128ELb0ELb1ELb1ELb1ELb1ELb1EEEEEEEEEvNT_6ParamsE)
        /*002c*/ 	.word	0x00000000


	//----- nvinfo : EIATTR_REGCOUNT
	.align		4
.L_18:
        /*0030*/ 	.byte	0x04, 0x2f
        /*0032*/ 	.short	(.L_20 - .L_19)
	.align		4
.L_19:
        /*0034*/ 	.word	index@(_ZN7cutlass13device_kernelIN5flash11enable_sm90INS1_16FlashAttnFwdSm90INS1_25CollectiveMainloopFwdSm90ILi2EN4cute5tupleIJNS5_1CILi1EEES8_S8_EEENS6_IJNS7_ILi128EEENS7_ILi160EEENS7_ILi192EEEEEELi128ENS_12float_e4m3_tEfNS_4arch4Sm90ELb1ELb0ELb1ELb0ELb0ELb0ELb0ELb1ELb1ELb1ELb0ELb0EEENS1_21CollectiveEpilogueFwdINS6_IJSA_SA_SB_EEES9_NS_10bfloat16_tESG_Li256ELb0ELb1ELb0ELb1EEENS1_30DynamicPersistentTileSchedulerILi256ELi128ELb0ELb1ELb1EEEEEEEEEvNT_6ParamsE)
        /*0038*/ 	.word	0x00000004


	//----- nvinfo : EIATTR_FRAME_SIZE
	.align		4
.L_20:
        /*003c*/ 	.byte	0x04, 0x11
        /*003e*/ 	.short	(.L_22 - .L_21)
	.align		4
.L_21:
        /*0040*/ 	.word	index@(_ZN7cutlass13device_kernelIN5flash11enable_sm90INS1_16FlashAttnFwdSm90INS1_25CollectiveMainloopFwdSm90ILi2EN4cute5tupleIJNS5_1CILi1EEES8_S8_EEENS6_IJNS7_ILi128EEENS7_ILi160EEENS7_ILi192EEEEEELi128ENS_12float_e4m3_tEfNS_4arch4Sm90ELb1ELb0ELb1ELb0ELb0ELb0ELb0ELb1ELb1ELb1ELb0ELb0EEENS1_21CollectiveEpilogueFwdINS6_IJSA_SA_SB_EEES9_NS_10bfloat16_tESG_Li256ELb0ELb1ELb0ELb1EEENS1_30DynamicPersistentTileSchedulerILi256ELi128ELb0ELb1ELb1EEEEEEEEEvNT_6ParamsE)
        /*0044*/ 	.word	0x00000000


	//----- nvinfo : EIATTR_REGCOUNT
	.align		4
.L_22:
        /*0048*/ 	.byte	0x04, 0x2f
        /*004a*/ 	.short	(.L_24 - .L_23)
	.align		4
.L_23:
        /*004c*/ 	.word	index@(_ZN7cutlass13device_kernelIN5flash11enable_sm90INS1_16FlashAttnFwdSm90INS1_25CollectiveMainloopFwdSm90ILi2EN4cute5tupleIJNS5_1CILi1EEES8_S8_EEENS6_IJNS7_ILi128EEESA_NS7_ILi192EEEEEELi128ENS_12float_e4m3_tEfNS_4arch4Sm90ELb0ELb1ELb1ELb1ELb0ELb1ELb0ELb1ELb1ELb1ELb0ELb0EEENS1_21CollectiveEpilogueFwdINS6_IJSA_SA_SA_EEES9_NS_10bfloat16_tESF_Li256ELb1ELb1ELb0ELb1EEENS1_36VarlenDynamicPersistentTileSchedulerILi128ELi128ELi256ELi128ELb0ELb1ELb1ELb1ELb0ELb1EEEEEEEEEvNT_6ParamsE)
        /*0050*/ 	.word	0x00000004


	//----- nvinfo : EIATTR_FRAME_SIZE
	.align		4
.L_24:
        /*0054*/ 	.byte	0x04, 0x11
        /*0056*/ 	.short	(.L_26 - .L_25)
	.align		4
.L_25:
        /*0058*/ 	.word	index@(_ZN7cutlass13device_kernelIN5flash11enable_sm90INS1_16FlashAttnFwdSm90INS1_25CollectiveMainloopFwdSm90ILi2EN4cute5tupleIJNS5_1CILi1EEES8_S8_EEENS6_IJNS7_ILi128EEESA_NS7_ILi192EEEEEELi128ENS_12float_e4m3_tEfNS_4arch4Sm90ELb0ELb1ELb1ELb1ELb0ELb1ELb0ELb1ELb1ELb1ELb0ELb0EEENS1_21CollectiveEpilogueFwdINS6_IJSA_SA_SA_EEES9_NS_10bfloat16_tESF_Li256ELb1ELb1ELb0ELb1EEENS1_36VarlenDynamicPersistentTileSchedulerILi128ELi128ELi256ELi128ELb0ELb1ELb1ELb1ELb0ELb1EEEEEEEEEvNT_6ParamsE)
        /*005c*/ 	.word	0x00000000


	//----- nvinfo : EIATTR_REGCOUNT
	.align		4
.L_26:
        /*0060*/ 	.byte	0x04, 0x2f
        /*0062*/ 	.short	(.L_28 - .L_27)
	.align		4
.L_27:
        /*0064*/ 	.word	index@(_ZN7cutlass13device_kernelIN5flash11enable_sm90INS1_16FlashAttnFwdSm90INS1_25CollectiveMainloopFwdSm90ILi2EN4cute5tupleIJNS5_1CILi1EEES8_S8_EEENS6_IJNS7_ILi128EEESA_NS7_ILi192EEEEEELi128ENS_12float_e4m3_tEfNS_4arch4Sm90ELb0ELb1ELb1ELb1ELb0ELb0ELb0ELb1ELb1ELb1ELb0ELb0EEENS1_21CollectiveEpilogueFwdINS6_IJSA_SA_SA_EEES9_NS_10bfloat16_tESF_Li256ELb1ELb1ELb0ELb1EEENS1_36VarlenDynamicPersistentTileSchedulerILi128ELi128ELi256ELi128ELb0ELb1ELb1ELb1ELb0ELb1EEEEEEEEEvNT_6ParamsE)
        /*0068*/ 	.word	0x00000004


	//----- nvinfo : EIATTR_FRAME_SIZE
	.align		4
.L_28:
        /*006c*/ 	.byte	0x04, 0x11
        /*006e*/ 	.short	(.L_30 - .L_29)
	.align		4
.L_29:
        /*0070*/ 	.word	index@(_ZN7cutlass13device_kernelIN5flash11enable_sm90INS1_16FlashAttnFwdSm90INS1_25CollectiveMainloopFwdSm90ILi2EN4cute5tupleIJNS5_1CILi1EEES8_S8_EEENS6_IJNS7_ILi128EEESA_NS7_ILi192EEEEEELi128ENS_12float_e4m3_tEfNS_4arch4Sm90ELb0ELb1ELb1ELb1ELb0ELb0ELb0ELb1ELb1ELb1ELb0ELb0EEENS1_21CollectiveEpilogueFwdINS6_IJSA_SA_SA_EEES9_NS_10bfloat16_tESF_Li256ELb1ELb1ELb0ELb1EEENS1_36VarlenDynamicPersistentTileSchedulerILi128ELi128ELi256ELi128ELb0ELb1ELb1ELb1ELb0ELb1EEEEEEEEEvNT_6ParamsE)
        /*0074*/ 	.word	0x00000000


	//----- nvinfo : EIATTR_REGCOUNT
	.align		4
.L_30:
        /*0078*/ 	.byte	0x04, 0x2f
        /*007a*/ 	.short	(.L_32 - .L_31)
	.align		4
.L_31:
        /*007c*/ 	.word	index@(_ZN7cutlass13device_kernelIN5flash11enable_sm90INS1_16FlashAttnFwdSm90INS1_25CollectiveMainloopFwdSm90ILi2EN4cute5tupleIJNS5_1CILi1EEES8_S8_EEENS6_IJNS7_ILi128EEESA_NS7_ILi192EEEEEELi128ENS_12float_e4m3_tEfNS_4arch4Sm90ELb0ELb1ELb1ELb0ELb0ELb0ELb0ELb1ELb1ELb1ELb0ELb0EEENS1_21CollectiveEpilogueFwdINS6_IJSA_SA_SA_EEES9_NS_10bfloat16_tESF_Li256ELb0ELb1ELb0ELb1EEENS1_30DynamicPersistentTileSchedulerILi256ELi128ELb0ELb1ELb1EEEEEEEEEvNT_6ParamsE)
        /*0080*/ 	.word	0x00000004


	//----- nvinfo : EIATTR_FRAME_SIZE
	.align		4
.L_32:
        /*0084*/ 	.byte	0x04, 0x11
        /*0086*/ 	.short	(.L_34 - .L_33)
	.align		4
.L_33:
        /*0088*/ 	.word	index@(_ZN7cutlass13device_kernelIN5flash11enable_sm90INS1_16FlashAttnFwdSm90INS1_25CollectiveMainloopFwdSm90ILi2EN4cute5tupleIJNS5_1CILi1EEES8_S8_EEENS6_IJNS7_ILi128EEESA_NS7_ILi192EEEEEELi128ENS_12float_e4m3_tEfNS_4arch4Sm90ELb0ELb1ELb1ELb0ELb0ELb0ELb0ELb1ELb1ELb1ELb0ELb0EEENS1_21CollectiveEpilogueFwdINS6_IJSA_SA_SA_EEES9_NS_10bfloat16_tESF_Li256ELb0ELb1ELb0ELb1EEENS1_30DynamicPersistentTileSchedulerILi256ELi128ELb0ELb1ELb1EEEEEEEEEvNT_6ParamsE)
        /*008c*/ 	.word	0x00000000


	//----- nvinfo : EIATTR_REGCOUNT
	.align		4
.L_34:
        /*0090*/ 	.byte	0x04, 0x2f
        /*0092*/ 	.short	(.L_36 - .L_35)
	.align		4
.L_35:
        /*0094*/ 	.word	index@(_ZN7cutlass13device_kernelIN5flash11enable_sm90INS1_16FlashAttnFwdSm90INS1_25CollectiveMainloopFwdSm90ILi2EN4cute5tupleIJNS5_1CILi1EEES8_S8_EEENS6_IJNS7_ILi128EEENS7_ILi160EEENS7_ILi192EEEEEELi128ENS_12float_e4m3_tEfNS_4arch4Sm90ELb0ELb0ELb1ELb1ELb0ELb1ELb0ELb1ELb1ELb1ELb0ELb0EEENS1_21CollectiveEpilogueFwdINS6_IJSA_SA_SB_EEES9_NS_10bfloat16_tESG_Li256ELb1ELb1ELb0ELb1EEENS1_36VarlenDynamicPersistentTileSchedulerILi128ELi160ELi256ELi128ELb0ELb1ELb1ELb0ELb1ELb1EEEEEEEEEvNT_6ParamsE)
        /*0098*/ 	.word	0x00000004


	//----- nvinfo : EIATTR_FRAME_SIZE
	.align		4
.L_36:
        /*009c*/ 	.byte	0x04, 0x11
        /*009e*/ 	.short	(.L_38 - .L_37)
	.align		4
.L_37:
        /*00a0*/ 	.word	index@(_ZN7cutlass13device_kernelIN5flash11enable_sm90INS1_16FlashAttnFwdSm90INS1_25CollectiveMainloopFwdSm90ILi2EN4cute5tupleIJNS5_1CILi1EEES8_S8_EEENS6_IJNS7_ILi128EEENS7_ILi160EEENS7_ILi192EEEEEELi128ENS_12float_e4m3_tEfNS_4arch4Sm90ELb0ELb0ELb1ELb1ELb0ELb1ELb0ELb1ELb1ELb1ELb0ELb0EEENS1_21CollectiveEpilogueFwdINS6_IJSA_SA_SB_EEES9_NS_10bfloat16_tESG_Li256ELb1ELb1ELb0ELb1EEENS1_36VarlenDynamicPersistentTileSchedulerILi128ELi160ELi256ELi128ELb0ELb1ELb1ELb0ELb1ELb1EEEEEEEEEvNT_6ParamsE)
        /*00a4*/ 	.word	0x00000000


	//----- nvinfo : EIATTR_REGCOUNT
	.align		4
.L_38:
        /*00a8*/ 	.byte	0x04, 0x2f
        /*00aa*/ 	.short	(.L_40 - .L_39)
	.align		4
.L_39:
        /*00ac*/ 	.word	index@(_ZN7cutlass13device_kernelIN5flash11enable_sm90INS1_16FlashAttnFwdSm90INS1_25CollectiveMainloopFwdSm90ILi2EN4cute5tupleIJNS5_1CILi1EEES8_S8_EEENS6_IJNS7_ILi128EEENS7_ILi160EEENS7_ILi192EEEEEELi128ENS_12float_e4m3_tEfNS_4arch4Sm90ELb0ELb0ELb1ELb1ELb0ELb0ELb0ELb1ELb1ELb1ELb0ELb0EEENS1_21CollectiveEpilogueFwdINS6_IJSA_SA_SB_EEES9_NS_10bfloat16_tESG_Li256ELb1ELb1ELb0ELb1EEENS1_36VarlenDynamicPersistentTileSchedulerILi128ELi160ELi256ELi128ELb0ELb1ELb1ELb0ELb1ELb1EEEEEEEEEvNT_6ParamsE)
        /*00b0*/ 	.word	0x00000004


	//----- nvinfo : EIATTR_FRAME_SIZE
	.align		4
.L_40:
        /*00b4*/ 	.byte	0x04, 0x11
        /*00b6*/ 	.short	(.L_42 - .L_41)
	.align		4
.L_41:
        /*00b8*/ 	.word	index@(_ZN7cutlass13device_kernelIN5flash11enable_sm90INS1_16FlashAttnFwdSm90INS1_25CollectiveMainloopFwdSm90ILi2EN4cute5tupleIJNS5_1CILi1EEES8_S8_EEENS6_IJNS7_ILi128EEENS7_ILi160EEENS7_ILi192EEEEEELi128ENS_12float_e4m3_tEfNS_4arch4Sm90ELb0ELb0ELb1ELb1ELb0ELb0ELb0ELb1ELb1ELb1ELb0ELb0EEENS1_21CollectiveEpilogueFwdINS6_IJSA_SA_SB_EEES9_NS_10bfloat16_tESG_Li256ELb1ELb1ELb0ELb1EEENS1_36VarlenDynamicPersistentTileSchedulerILi128ELi160ELi256ELi128ELb0ELb1ELb1ELb0ELb1ELb1EEEEEEEEEvNT_6ParamsE)
        /*00bc*/ 	.word	0x00000000


	//----- nvinfo : EIATTR_REGCOUNT
	.align		4
.L_42:
        /*00c0*/ 	.byte	0x04, 0x2f
        /*00c2*/ 	.short	(.L_44 - .L_43)
	.align		4
.L_43:
        /*00c4*/ 	.word	index@(_ZN7cutlass13device_kernelIN5flash11enable_sm90INS1_16FlashAttnFwdSm90INS1_25CollectiveMainloopFwdSm90ILi2EN4cute5tupleIJNS5_1CILi2EEENS7_ILi1EEES9_EEENS6_IJNS7_ILi128EEENS7_ILi160EEENS7_ILi192EEEEEELi128ENS_12float_e4m3_tEfNS_4arch4Sm90ELb0ELb0ELb1ELb0ELb0ELb0ELb0ELb1ELb1ELb1ELb0ELb0EEENS1_21CollectiveEpilogueFwdINS6_IJSB_SB_SC_EEESA_NS_10bfloat16_tESH_Li256ELb0ELb1ELb0ELb1EEENS1_29StaticPersistentTileSchedulerILb0EEEEEEEEEvNT_6ParamsE)
        /*00c8*/ 	.word	0x00000004


	//----- nvinfo : EIATTR_FRAME_SIZE
	.align		4
.L_44:
        /*00cc*/ 	.byte	0x04, 0x11
        /*00ce*/ 	.short	(.L_46 - .L_45)
	.align		4
.L_45:
        /*00d0*/ 	.word	index@(_ZN7cutlass13device_kernelIN5flash11enable_sm90INS1_16FlashAttnFwdSm90INS1_25CollectiveMainloopFwdSm90ILi2EN4cute5tupleIJNS5_1CILi2EEENS7_ILi1EEES9_EEENS6_IJNS7_ILi128EEENS7_ILi160EEENS7_ILi192EEEEEELi128ENS_12float_e4m3_tEfNS_4arch4Sm90ELb0ELb0ELb1ELb0ELb0ELb0ELb0ELb1ELb1ELb1ELb0ELb0EEENS1_21CollectiveEpilogueFwdINS6_IJSB_SB_SC_EEESA_NS_10bfloat16_tESH_Li256ELb0ELb1ELb0ELb1EEENS1_29StaticPersistentTileSchedulerILb0EEEEEEEEEvNT_6ParamsE)
        /*00d4*/ 	.word	0x00000000


	//----- nvinfo : EIATTR_REGCOUNT
	.align		4
.L_46:
        /*00d8*/ 	.byte	0x04, 0x2f
        /*00da*/ 	.short	(.L_48 - .L_47)
	.align		4
.L_47:
        /*00dc*/ 	.word	index@(_ZN7cutlass13device_kernelIN5flash11enable_sm90INS1_16FlashAttnFwdSm90INS1_25CollectiveMainloopFwdSm90ILi2EN4cute5tupleIJNS5_1CILi1EEES8_S8_EEENS6_IJNS7_ILi128EEENS7_ILi160EEENS7_ILi192EEEEEELi128ENS_12float_e4m3_tEfNS_4arch4Sm90ELb0ELb0ELb1ELb0ELb0ELb0ELb0ELb1ELb1ELb1ELb0ELb0EEENS1_21CollectiveEpilogueFwdINS6_IJSA_SA_SB_EEES9_NS_10bfloat16_tESG_Li256ELb0ELb1ELb0ELb1EEENS1_29StaticPersistentTileSchedulerILb0EEEEEEEEEvNT_6ParamsE)
        /*00e0*/ 	.word	0x00000004


	//----- nvinfo : EIATTR_FRAME_SIZE
	.align		4
.L_48:
        /*00e4*/ 	.byte	0x04, 0x11
        /*00e6*/ 	.short	(.L_50 - .L_49)
	.align		4
.L_49:
        /*00e8*/ 	.word	index@(_ZN7cutlass13device_kernelIN5flash11enable_sm90INS1_16FlashAttnFwdSm90INS1_25CollectiveMainloopFwdSm90ILi2EN4cute5tupleIJNS5_1CILi1EEES8_S8_EEENS6_IJNS7_ILi128EEENS7_ILi160EEENS7_ILi192EEEEEELi128ENS_12float_e4m3_tEfNS_4arch4Sm90ELb0ELb0ELb1ELb0ELb0ELb0ELb0ELb1ELb1ELb1ELb0ELb0EEENS1_21CollectiveEpilogueFwdINS6_IJSA_SA_SB_EEES9_NS_10bfloat16_tESG_Li256ELb0ELb1ELb0ELb1EEENS1_29StaticPersistentTileSchedulerILb0EEEEEEEEEvNT_6ParamsE)
        /*00ec*/ 	.word	0x00000000


	//----- nvinfo : EIATTR_MIN_STACK_SIZE
	.align		4
.L_50:
        /*00f0*/ 	.byte	0x04, 0x12
        /*00f2*/ 	.short	(.L_52 - .L_51)
	.align		4
.L_51:
        /*00f4*/ 	.word	index@(_ZN7cutlass13device_kernelIN5flash11enable_sm90INS1_16FlashAttnFwdSm90INS1_25CollectiveMainloopFwdSm90ILi2EN4cute5tupleIJNS5_1CILi1EEES8_S8_EEENS6_IJNS7_ILi128EEENS7_ILi160EEENS7_ILi192EEEEEELi128ENS_12float_e4m3_tEfNS_4arch4Sm90ELb0ELb0ELb1ELb0ELb0ELb0ELb0ELb1ELb1ELb1ELb0ELb0EEENS1_21CollectiveEpilogueFwdINS6_IJSA_SA_SB_EEES9_NS_10bfloat16_tESG_Li256ELb0ELb1ELb0ELb1EEENS1_29StaticPersistentTileSchedulerILb0EEEEEEEEEvNT_6ParamsE)
        /*00f8*/ 	.word	0x00000000


	//----- nvinfo : EIATTR_MIN_STACK_SIZE
	.align		4
.L_52:
        /*00fc*/ 	.byte	0x04, 0x12
        /*00fe*/ 	.short	(.L_54 - .L_53)
	.align		4
.L_53:
        /*0100*/ 	.word	index@(_ZN7cutlass13device_kernelIN5flash11enable_sm90INS1_16FlashAttnFwdSm90INS1_25CollectiveMainloopFwdSm90ILi2EN4cute5tupleIJNS5_1CILi2EEENS7_ILi1EEES9_EEENS6_IJNS7_ILi128EEENS7_ILi160EEENS7_ILi192EEEEEELi128ENS_12float_e4m3_tEfNS_4arch4Sm90ELb0ELb0ELb1ELb0ELb0ELb0ELb0ELb1ELb1ELb1ELb0ELb0EEENS1_21CollectiveEpilogueFwdINS6_IJSB_SB_SC_EEESA_NS_10bfloat16_tESH_Li256ELb0ELb1ELb0ELb1EEENS1_29StaticPersistentTileSchedulerILb0EEEEEEEEEvNT_6ParamsE)
        /*0104*/ 	.word	0x00000000


	//----- nvinfo : EIATTR_MIN_STACK_SIZE
	.align		4
.L_54:
        /*0108*/ 	.byte	0x04, 0x12
        /*010a*/ 	.short	(.L_56 - .L_55)
	.align		4
.L_55:
        /*010c*/ 	.word	index@(_ZN7cutlass13device_kernelIN5flash11enable_sm90INS1_16FlashAttnFwdSm90INS1_25CollectiveMainloopFwdSm90ILi2EN4cute5tupleIJNS5_1CILi1EEES8_S8_EEENS6_IJNS7_ILi128EEENS7_ILi160EEENS7_ILi192EEEEEELi128ENS_12float_e4m3_tEfNS_4arch4Sm90ELb0ELb0ELb1ELb1ELb0ELb0ELb0ELb1ELb1ELb1ELb0ELb0EEENS1_21CollectiveEpilogueFwdINS6_IJSA_SA_SB_EEES9_NS_10bfloat16_tESG_Li256ELb1ELb1ELb0ELb1EEENS1_36VarlenDynamicPersistentTileSchedulerILi128ELi160ELi256ELi128ELb0ELb1ELb1ELb0ELb1ELb1EEEEEEEEEvNT_6ParamsE)
        /*0110*/ 	.word	0x00000000


	//----- nvinfo : EIATTR_MIN_STACK_SIZE
	.align		4
.L_56:
        /*0114*/ 	.byte	0x04, 0x12
        /*0116*/ 	.short	(.L_58 - .L_57)
	.align		4
.L_57:
        /*0118*/ 	.word	index@(_ZN7cutlass13device_kernelIN5flash11enable_sm90INS1_16FlashAttnFwdSm90INS1_25CollectiveMainloopFwdSm90ILi2EN4cute5tupleIJNS5_1CILi1EEES8_S8_EEENS6_IJNS7_ILi128EEENS7_ILi160EEENS7_ILi192EEEEEELi128ENS_12float_e4m3_tEfNS_4arch4Sm90ELb0ELb0ELb1ELb1ELb0ELb1ELb0ELb1ELb1ELb1ELb0ELb0EEENS1_21CollectiveEpilogueFwdINS6_IJSA_SA_SB_EEES9_NS_10bfloat16_tESG_Li256ELb1ELb1ELb0ELb1EEENS1_36VarlenDynamicPersistentTileSchedulerILi128ELi160ELi256ELi128ELb0ELb1ELb1ELb0ELb1ELb1EEEEEEEEEvNT_6ParamsE)
        /*011c*/ 	.word	0x00000000


	//----- nvinfo : EIATTR_MIN_STACK_SIZE
	.align		4
.L_58:
        /*0120*/ 	.byte	0x04, 0x12
        /*0122*/ 	.short	(.L_60 - .L_59)
	.align		4
.L_59:
        /*0124*/ 	.word	index@(_ZN7cutlass13device_kernelIN5flash11enable_sm90INS1_16FlashAttnFwdSm90INS1_25CollectiveMainloopFwdSm90ILi2EN4cute5tupleIJNS5_1CILi1EEES8_S8_EEENS6_IJNS7_ILi128EEESA_NS7_ILi192EEEEEELi128ENS_12float_e4m3_tEfNS_4arch4Sm90ELb0ELb1ELb1ELb0ELb0ELb0ELb0ELb1ELb1ELb1ELb0ELb0EEENS1_21CollectiveEpilogueFwdINS6_IJSA_SA_SA_EEES9_NS_10bfloat16_tESF_Li256ELb0ELb1ELb0ELb1EEENS1_30DynamicPersistentTileSchedulerILi256ELi128ELb0ELb1ELb1EEEEEEEEEvNT_6ParamsE)
        /*0128*/ 	.word	0x00000000


	//----- nvinfo : EIATTR_MIN_STACK_SIZE
	.align		4
.L_60:
        /*012c*/ 	.byte	0x04, 0x12
        /*012e*/ 	.short	(.L_62 - .L_61)
	.align		4
.L_61:
        /*0130*/ 	.word	index@(_ZN7cutlass13device_kernelIN5flash11enable_sm90INS1_16FlashAttnFwdSm90INS1_25CollectiveMainloopFwdSm90ILi2EN4cute5tupleIJNS5_1CILi1EEES8_S8_EEENS6_IJNS7_ILi128EEESA_NS7_ILi192EEEEEELi128ENS_12float_e4m3_tEfNS_4arch4Sm90ELb0ELb1ELb1ELb1ELb0ELb0ELb0ELb1ELb1ELb1ELb0ELb0EEENS1_21CollectiveEpilogueFwdINS6_IJSA_SA_SA_EEES9_NS_10bfloat16_tESF_Li256ELb1ELb1ELb0ELb1EEENS1_36VarlenDynamicPersistentTileSchedulerILi128ELi128ELi256ELi128ELb0ELb1ELb1ELb1ELb0ELb1EEEEEEEEEvNT_6ParamsE)
        /*0134*/ 	.word	0x00000000


	//----- nvinfo : EIATTR_MIN_STACK_SIZE
	.align		4
.L_62:
        /*0138*/ 	.byte	0x04, 0x12
        /*013a*/ 	.short	(.L_64 - .L_63)
	.align		4
.L_63:
        /*013c*/ 	.word	index@(_ZN7cutlass13device_kernelIN5flash11enable_sm90INS1_16FlashAttnFwdSm90INS1_25CollectiveMainloopFwdSm90ILi2EN4cute5tupleIJNS5_1CILi1EEES8_S8_EEENS6_IJNS7_ILi128EEESA_NS7_ILi192EEEEEELi128ENS_12float_e4m3_tEfNS_4arch4Sm90ELb0ELb1ELb1ELb1ELb0ELb1ELb0ELb1ELb1ELb1ELb0ELb0EEENS1_21CollectiveEpilogueFwdINS6_IJSA_SA_SA_EEES9_NS_10bfloat16_tESF_Li256ELb1ELb1ELb0ELb1EEENS1_36VarlenDynamicPersistentTileSchedulerILi128ELi128ELi256ELi128ELb0ELb1ELb1ELb1ELb0ELb1EEEEEEEEEvNT_6ParamsE)
        /*0140*/ 	.word	0x00000000


	//----- nvinfo : EIATTR_MIN_STACK_SIZE
	.align		4
.L_64:
        /*0144*/ 	.byte	0x04, 0x12
        /*0146*/ 	.short	(.L_66 - .L_65)
	.align		4
.L_65:
        /*0148*/ 	.word	index@(_ZN7cutlass13device_kernelIN5flash11enable_sm90INS1_16FlashAttnFwdSm90INS1_25CollectiveMainloopFwdSm90ILi2EN4cute5tupleIJNS5_1CILi1EEES8_S8_EEENS6_IJNS7_ILi128EEENS7_ILi160EEENS7_ILi192EEEEEELi128ENS_12float_e4m3_tEfNS_4arch4Sm90ELb1ELb0ELb1ELb0ELb0ELb0ELb0ELb1ELb1ELb1ELb0ELb0EEENS1_21CollectiveEpilogueFwdINS6_IJSA_SA_SB_EEES9_NS_10bfloat16_tESG_Li256ELb0ELb1ELb0ELb1EEENS1_30DynamicPersistentTileSchedulerILi256ELi128ELb0ELb1ELb1EEEEEEEEEvNT_6ParamsE)
        /*014c*/ 	.word	0x00000000


	//----- nvinfo : EIATTR_MIN_STACK_SIZE
	.align		4
.L_66:
        /*0150*/ 	.byte	0x04, 0x12
        /*0152*/ 	.short	(.L_68 - .L_67)
	.align		4
.L_67:
        /*0154*/ 	.word	index@(_ZN7cutlass13device_kernelIN5flash11enable_sm90INS1_16FlashAttnFwdSm90INS1_25CollectiveMainloopFwdSm90ILi2EN4cute5tupleIJNS5_1CILi1EEES8_S8_EEENS6_IJNS7_ILi128EEENS7_ILi160EEENS7_ILi192EEEEEELi128ENS_12float_e4m3_tEfNS_4arch4Sm90ELb1ELb0ELb1ELb1ELb0ELb0ELb0ELb1ELb1ELb1ELb0ELb0EEENS1_21CollectiveEpilogueFwdINS6_IJSA_SA_SB_EEES9_NS_10bfloat16_tESG_Li256ELb1ELb1ELb0ELb1EEENS1_36VarlenDynamicPersistentTileSchedulerILi128ELi160ELi256ELi128ELb0ELb1ELb1ELb1ELb1ELb1EEEEEEEEEvNT_6ParamsE)
        /*0158*/ 	.word	0x00000000


	//----- nvinfo : EIATTR_MIN_STACK_SIZE
	.align		4
.L_68:
        /*015c*/ 	.byte	0x04, 0x12
        /*015e*/ 	.short	(.L_70 - .L_69)
	.align		4
.L_69:
        /*0160*/ 	.word	index@(_ZN7cutlass13device_kernelIN5flash11enable_sm90INS1_16FlashAttnFwdSm90INS1_25CollectiveMainloopFwdSm90ILi2EN4cute5tupleIJNS5_1CILi1EEES8_S8_EEENS6_IJNS7_ILi128EEENS7_ILi160EEENS7_ILi192EEEEEELi128ENS_12float_e4m3_tEfNS_4arch4Sm90ELb1ELb0ELb1ELb1ELb0ELb1ELb0ELb1ELb1ELb1ELb0ELb0EEENS1_21CollectiveEpilogueFwdINS6_IJSA_SA_SB_EEES9_NS_10bfloat16_tESG_Li256ELb1ELb1ELb0ELb1EEENS1_36VarlenDynamicPersistentTileSchedulerILi128ELi160ELi256ELi128ELb0ELb1ELb1ELb1ELb1ELb1EEEEEEEEEvNT_6ParamsE)
        /*0164*/ 	.word	0x00000000
.L_70:


//--------------------- .nv.compat                --------------------------
	.section	.nv.compat,"",@"SHT_CUDA_COMPAT_INFO"
	.align	4
        /*0000*/ 	.byte	0x02, 0x09, 0x01, 0x00, 0x02, 0x02, 0x01, 0x00, 0x02, 0x05, 0x05, 0x00, 0x03, 0x07, 0x01, 0x01
        /*0010*/ 	.byte	0x02, 0x03, 0x00, 0x00, 0x02, 0x06, 0x01, 0x00, 0x04, 0x0b, 0x08, 0x00, 0x09, 0x00, 0x00, 0x00
        /*0020*/ 	.byte	0x00, 0x00, 0x00, 0x00


//--------------------- .nv.info._ZN7cutlass13device_kernelIN5flash11enable_sm90INS1_16FlashAttnFwdSm90INS1_25CollectiveMainloopFwdSm90ILi2EN4cute5tupleIJNS5_1CILi1EEES8_S8_EEENS6_IJNS7_ILi128EEENS7_ILi160EEENS7_ILi192EEEEEELi128ENS_12float_e4m3_tEfNS_4arch4Sm90ELb0ELb0ELb1ELb0ELb0ELb0ELb0ELb1ELb1ELb1ELb0ELb0EEENS1_21CollectiveEpilogueFwdINS6_IJSA_SA_SB_EEES9_NS_10bfloat16_tESG_Li256ELb0ELb1ELb0ELb1EEENS1_29StaticPersistentTileSchedulerILb0EEEEEEEEEvNT_6ParamsE --------------------------
	.section	.nv.info._ZN7cutlass13device_kernelIN5flash11enable_sm90INS1_16FlashAttnFwdSm90INS1_25CollectiveMainloopFwdSm90ILi2EN4cute5tupleIJNS5_1CILi1EEES8_S8_EEENS6_IJNS7_ILi128EEENS7_ILi160EEENS7_ILi192EEEEEELi128ENS_12float_e4m3_tEfNS_4arch4Sm90ELb0ELb0ELb1ELb0ELb0ELb0ELb0ELb1ELb1ELb1ELb0ELb0EEENS1_21CollectiveEpilogueFwdINS6_IJSA_SA_SB_EEES9_NS_10bfloat16_tESG_Li256ELb0ELb1ELb0ELb1EEENS1_29StaticPersistentTileSchedulerILb0EEEEEEEEEvNT_6ParamsE,"",@"SHT_CUDA_INFO"
	.sectionflags	@""
	.align	4


	//----- nvinfo : EIATTR_CUDA_API_VERSION
	.align		4
        /*0000*/ 	.byte	0x04, 0x37
        /*0002*/ 	.short	(.L_72 - .L_71)
.L_71:
        /*0004*/ 	.word	0x00000082


	//----- nvinfo : EIATTR_KPARAM_INFO
	.align		4
.L_72:
        /*0008*/ 	.byte	0x04, 0x17
        /*000a*/ 	.short	(.L_74 - .L_73)
.L_73:
        /*000c*/ 	.word	0x00000000
        /*0010*/ 	.short	0x0000
        /*0012*/ 	.short	0x0000
        /*0014*/ 	.byte	0x00, 0xf0, 0x01, 0x28


	//----- nvinfo : EIATTR_SPARSE_MMA_MASK
	.align		4
.L_74:
        /*0018*/ 	.byte	0x03, 0x50
        /*001a*/ 	.short	0x0000


	//----- nvinfo : EIATTR_MAXREG_COUNT
	.align		4
        /*001c*/ 	.byte	0x03, 0x1b
        /*001e*/ 	.short	0x00a8


	//----- nvinfo : EIATTR_MERCURY_ISA_VERSION
	.align		4
        /*0020*/ 	.byte	0x03, 0x5f
        /*0022*/ 	.short	0x0101


	//----- nvinfo : EIATTR_VRC_CTA_INIT_COUNT
	.align		4
        /*0024*/ 	.byte	0x02, 0x4a
	.zero		1
	.zero		1


	//----- nvinfo : EIATTR_EXIT_INSTR_OFFSETS
	.align		4
        /*0028*/ 	.byte	0x04, 0x1c
        /*002a*/ 	.short	(.L_76 - .L_75)


	//   ....[0]....
.L_75:
        /*002c*/ 	.word	0x00000010


	//----- nvinfo : EIATTR_MAX_THREADS
	.align		4
.L_76:
        /*0030*/ 	.byte	0x04, 0x05
        /*0032*/ 	.short	(.L_78 - .L_77)
.L_77:
        /*0034*/ 	.word	0x00000180
        /*0038*/ 	.word	0x00000001
        /*003c*/ 	.word	0x00000001


	//----- nvinfo : EIATTR_CBANK_PARAM_SIZE
	.align		4
.L_78:
        /*0040*/ 	.byte	0x03, 0x19
        /*0042*/ 	.short	0x0a00


	//----- nvinfo : EIATTR_PARAM_CBANK
	.align		4
        /*0044*/ 	.byte	0x04, 0x0a
        /*0046*/ 	.short	(.L_80 - .L_79)
	.align		4
.L_79:
        /*0048*/ 	.word	index@(.nv.constant0._ZN7cutlass13device_kernelIN5flash11enable_sm90INS1_16FlashAttnFwdSm90INS1_25CollectiveMainloopFwdSm90ILi2EN4cute5tupleIJNS5_1CILi1EEES8_S8_EEENS6_IJNS7_ILi128EEENS7_ILi160EEENS7_ILi192EEEEEELi128ENS_12float_e4m3_tEfNS_4arch4Sm90ELb0ELb0ELb1ELb0ELb0ELb0ELb0ELb1ELb1ELb1ELb0ELb0EEENS1_21CollectiveEpilogueFwdINS6_IJSA_SA_SB_EEES9_NS_10bfloat16_tESG_Li256ELb0ELb1ELb0ELb1EEENS1_29StaticPersistentTileSchedulerILb0EEEEEEEEEvNT_6ParamsE)
        /*004c*/ 	.short	0x0380
        /*004e*/ 	.short	0x0a00


	//----- nvinfo : EIATTR_SW_WAR
	.align		4
.L_80:
        /*0050*/ 	.byte	0x04, 0x36
        /*0052*/ 	.short	(.L_82 - .L_81)
.L_81:
        /*0054*/ 	.word	0x00000008
.L_82:


//--------------------- .nv.info._ZN7cutlass13device_kernelIN5flash11enable_sm90INS1_16FlashAttnFwdSm90INS1_25CollectiveMainloopFwdSm90ILi2EN4cute5tupleIJNS5_1CILi2EEENS7_ILi1EEES9_EEENS6_IJNS7_ILi128EEENS7_ILi160EEENS7_ILi192EEEEEELi128ENS_12float_e4m3_tEfNS_4arch4Sm90ELb0ELb0ELb1ELb0ELb0ELb0ELb0ELb1ELb1ELb1ELb0ELb0EEENS1_21CollectiveEpilogueFwdINS6_IJSB_SB_SC_EEESA_NS_10bfloat16_tESH_Li256ELb0ELb1ELb0ELb1EEENS1_29StaticPersistentTileSchedulerILb0EEEEEEEEEvNT_6ParamsE --------------------------
	.section	.nv.info._ZN7cutlass13device_kernelIN5flash11enable_sm90INS1_16FlashAttnFwdSm90INS1_25CollectiveMainloopFwdSm90ILi2EN4cute5tupleIJNS5_1CILi2EEENS7_ILi1EEES9_EEENS6_IJNS7_ILi128EEENS7_ILi160EEENS7_ILi192EEEEEELi128ENS_12float_e4m3_tEfNS_4arch4Sm90ELb0ELb0ELb1ELb0ELb0ELb0ELb0ELb1ELb1ELb1ELb0ELb0EEENS1_21CollectiveEpilogueFwdINS6_IJSB_SB_SC_EEESA_NS_10bfloat16_tESH_Li256ELb0ELb1ELb0ELb1EEENS1_29StaticPersistentTileSchedulerILb0EEEEEEEEEvNT_6ParamsE,"",@"SHT_CUDA_INFO"
	.sectionflags	@""
	.align	4


	//----- nvinfo : EIATTR_CUDA_API_VERSION
	.align		4
        /*0000*/ 	.byte	0x04, 0x37
        /*0002*/ 	.short	(.L_84 - .L_83)
.L_83:
        /*0004*/ 	.word	0x00000082


	//----- nvinfo : EIATTR_KPARAM_INFO
	.align		4
.L_84:
        /*0008*/ 	.byte	0x04, 0x17
        /*000a*/ 	.short	(.L_86 - .L_85)
.L_85:
        /*000c*/ 	.word	0x00000000
        /*0010*/ 	.short	0x0000
        /*0012*/ 	.short	0x0000
        /*0014*/ 	.byte	0x00, 0xf0, 0x01, 0x28


	//----- nvinfo : EIATTR_SPARSE_MMA_MASK
	.align		4
.L_86:
        /*0018*/ 	.byte	0x03, 0x50
        /*001a*/ 	.short	0x0000


	//----- nvinfo : EIATTR_MAXREG_COUNT
	.align		4
        /*001c*/ 	.byte	0x03, 0x1b
        /*001e*/ 	.short	0x00a8


	//----- nvinfo : EIATTR_MERCURY_ISA_VERSION
	.align		4
        /*0020*/ 	.byte	0x03, 0x5f
        /*0022*/ 	.short	0x0101


	//----- nvinfo : EIATTR_VRC_CTA_INIT_COUNT
	.align		4
        /*0024*/ 	.byte	0x02, 0x4a
	.zero		1
	.zero		1


	//----- nvinfo : EIATTR_EXIT_INSTR_OFFSETS
	.align		4
        /*0028*/ 	.byte	0x04, 0x1c
        /*002a*/ 	.short	(.L_88 - .L_87)


	//   ....[0]....
.L_87:
        /*002c*/ 	.word	0x00000010


	//----- nvinfo : EIATTR_MAX_THREADS
	.align		4
.L_88:
        /*0030*/ 	.byte	0x04, 0x05
        /*0032*/ 	.short	(.L_90 - .L_89)
.L_89:
        /*0034*/ 	.word	0x00000180
        /*0038*/ 	.word	0x00000001
        /*003c*/ 	.word	0x00000001


	//----- nvinfo : EIATTR_CBANK_PARAM_SIZE
	.align		4
.L_90:
        /*0040*/ 	.byte	0x03, 0x19
        /*0042*/ 	.short	0x0a00


	//----- nvinfo : EIATTR_PARAM_CBANK
	.align		4
        /*0044*/ 	.byte	0x04, 0x0a
        /*0046*/ 	.short	(.L_92 - .L_91)
	.align		4
.L_91:
        /*0048*/ 	.word	index@(.nv.constant0._ZN7cutlass13device_kernelIN5flash11enable_sm90INS1_16FlashAttnFwdSm90INS1_25CollectiveMainloopFwdSm90ILi2EN4cute5tupleIJNS5_1CILi2EEENS7_ILi1EEES9_EEENS6_IJNS7_ILi128EEENS7_ILi160EEENS7_ILi192EEEEEELi128ENS_12float_e4m3_tEfNS_4arch4Sm90ELb0ELb0ELb1ELb0ELb0ELb0ELb0ELb1ELb1ELb1ELb0ELb0EEENS1_21CollectiveEpilogueFwdINS6_IJSB_SB_SC_EEESA_NS_10bfloat16_tESH_Li256ELb0ELb1ELb0ELb1EEENS1_29StaticPersistentTileSchedulerILb0EEEEEEEEEvNT_6ParamsE)
        /*004c*/ 	.short	0x0380
        /*004e*/ 	.short	0x0a00


	//----- nvinfo : EIATTR_SW_WAR
	.align		4
.L_92:
        /*0050*/ 	.byte	0x04, 0x36
        /*0052*/ 	.short	(.L_94 - .L_93)
.L_93:
        /*0054*/ 	.word	0x00000008
.L_94:


//--------------------- .nv.info._ZN7cutlass13device_kernelIN5flash11enable_sm90INS1_16FlashAttnFwdSm90INS1_25CollectiveMainloopFwdSm90ILi2EN4cute5tupleIJNS5_1CILi1EEES8_S8_EEENS6_IJNS7_ILi128EEENS7_ILi160EEENS7_ILi192EEEEEELi128ENS_12float_e4m3_tEfNS_4arch4Sm90ELb0ELb0ELb1ELb1ELb0ELb0ELb0ELb1ELb1ELb1ELb0ELb0EEENS1_21CollectiveEpilogueFwdINS6_IJSA_SA_SB_EEES9_NS_10bfloat16_tESG_Li256ELb1ELb1ELb0ELb1EEENS1_36VarlenDynamicPersistentTileSchedulerILi128ELi160ELi256ELi128ELb0ELb1ELb1ELb0ELb1ELb1EEEEEEEEEvNT_6ParamsE --------------------------
	.section	.nv.info._ZN7cutlass13device_kernelIN5flash11enable_sm90INS1_16FlashAttnFwdSm90INS1_25CollectiveMainloopFwdSm90ILi2EN4cute5tupleIJNS5_1CILi1EEES8_S8_EEENS6_IJNS7_ILi128EEENS7_ILi160EEENS7_ILi192EEEEEELi128ENS_12float_e4m3_tEfNS_4arch4Sm90ELb0ELb0ELb1ELb1ELb0ELb0ELb0ELb1ELb1ELb1ELb0ELb0EEENS1_21CollectiveEpilogueFwdINS6_IJSA_SA_SB_EEES9_NS_10bfloat16_tESG_Li256ELb1ELb1ELb0ELb1EEENS1_36VarlenDynamicPersistentTileSchedulerILi128ELi160ELi256ELi128ELb0ELb1ELb1ELb0ELb1ELb1EEEEEEEEEvNT_6ParamsE,"",@"SHT_CUDA_INFO"
	.sectionflags	@""
	.align	4


	//----- nvinfo : EIATTR_CUDA_API_VERSION
	.align		4
        /*0000*/ 	.byte	0x04, 0x37
        /*0002*/ 	.short	(.L_96 - .L_95)
.L_95:
        /*0004*/ 	.word	0x00000082


	//----- nvinfo : EIATTR_KPARAM_INFO
	.align		4
.L_96:
        /*0008*/ 	.byte	0x04, 0x17
        /*000a*/ 	.short	(.L_98 - .L_97)
.L_97:
        /*000c*/ 	.word	0x00000000
        /*0010*/ 	.short	0x0000
        /*0012*/ 	.short	0x0000
        /*0014*/ 	.byte	0x00, 0xf0, 0x01, 0x2a


	//----- nvinfo : EIATTR_SPARSE_MMA_MASK
	.align		4
.L_98:
        /*0018*/ 	.byte	0x03, 0x50
        /*001a*/ 	.short	0x0000


	//----- nvinfo : EIATTR_MAXREG_COUNT
	.align		4
        /*001c*/ 	.byte	0x03, 0x1b
        /*001e*/ 	.short	0x00a8


	//----- nvinfo : EIATTR_MERCURY_ISA_VERSION
	.align		4
        /*0020*/ 	.byte	0x03, 0x5f
        /*0022*/ 	.short	0x0101


	//----- nvinfo : EIATTR_VRC_CTA_INIT_COUNT
	.align		4
        /*0024*/ 	.byte	0x02, 0x4a
	.zero		1
	.zero		1


	//----- nvinfo : EIATTR_EXIT_INSTR_OFFSETS
	.align		4
        /*0028*/ 	.byte	0x04, 0x1c
        /*002a*/ 	.short	(.L_100 - .L_99)


	//   ....[0]....
.L_99:
        /*002c*/ 	.word	0x00000010


	//----- nvinfo : EIATTR_MAX_THREADS
	.align		4
.L_100:
        /*0030*/ 	.byte	0x04, 0x05
        /*0032*/ 	.short	(.L_102 - .L_101)
.L_101:
        /*0034*/ 	.word	0x00000180
        /*0038*/ 	.word	0x00000001
        /*003c*/ 	.word	0x00000001


	//----- nvinfo : EIATTR_CBANK_PARAM_SIZE
	.align		4
.L_102:
        /*0040*/ 	.byte	0x03, 0x19
        /*0042*/ 	.short	0x0a80


	//----- nvinfo : EIATTR_PARAM_CBANK
	.align		4
        /*0044*/ 	.byte	0x04, 0x0a
        /*0046*/ 	.short	(.L_104 - .L_103)
	.align		4
.L_103:
        /*0048*/ 	.word	index@(.nv.constant0._ZN7cutlass13device_kernelIN5flash11enable_sm90INS1_16FlashAttnFwdSm90INS1_25CollectiveMainloopFwdSm90ILi2EN4cute5tupleIJNS5_1CILi1EEES8_S8_EEENS6_IJNS7_ILi128EEENS7_ILi160EEENS7_ILi192EEEEEELi128ENS_12float_e4m3_tEfNS_4arch4Sm90ELb0ELb0ELb1ELb1ELb0ELb0ELb0ELb1ELb1ELb1ELb0ELb0EEENS1_21CollectiveEpilogueFwdINS6_IJSA_SA_SB_EEES9_NS_10bfloat16_tESG_Li256ELb1ELb1ELb0ELb1EEENS1_36VarlenDynamicPersistentTileSchedulerILi128ELi160ELi256ELi128ELb0ELb1ELb1ELb0ELb1ELb1EEEEEEEEEvNT_6ParamsE)
        /*004c*/ 	.short	0x0380
        /*004e*/ 	.short	0x0a80


	//----- nvinfo : EIATTR_SW_WAR
	.align		4
.L_104:
        /*0050*/ 	.byte	0x04, 0x36
        /*0052*/ 	.short	(.L_106 - .L_105)
.L_105:
        /*0054*/ 	.word	0x00000008
.L_106:


//--------------------- .nv.info._ZN7cutlass13device_kernelIN5flash11enable_sm90INS1_16FlashAttnFwdSm90INS1_25CollectiveMainloopFwdSm90ILi2EN4cute5tupleIJNS5_1CILi1EEES8_S8_EEENS6_IJNS7_ILi128EEENS7_ILi160EEENS7_ILi192EEEEEELi128ENS_12float_e4m3_tEfNS_4arch4Sm90ELb0ELb0ELb1ELb1ELb0ELb1ELb0ELb1ELb1ELb1ELb0ELb0EEENS1_21CollectiveEpilogueFwdINS6_IJSA_SA_SB_EEES9_NS_10bfloat16_tESG_Li256ELb1ELb1ELb0ELb1EEENS1_36VarlenDynamicPersistentTileSchedulerILi128ELi160ELi256ELi128ELb0ELb1ELb1ELb0ELb1ELb1EEEEEEEEEvNT_6ParamsE --------------------------
	.section	.nv.info._ZN7cutlass13device_kernelIN5flash11enable_sm90INS1_16FlashAttnFwdSm90INS1_25CollectiveMainloopFwdSm90ILi2EN4cute5tupleIJNS5_1CILi1EEES8_S8_EEENS6_IJNS7_ILi128EEENS7_ILi160EEENS7_ILi192EEEEEELi128ENS_12float_e4m3_tEfNS_4arch4Sm90ELb0ELb0ELb1ELb1ELb0ELb1ELb0ELb1ELb1ELb1ELb0ELb0EEENS1_21CollectiveEpilogueFwdINS6_IJSA_SA_SB_EEES9_NS_10bfloat16_tESG_Li256ELb1ELb1ELb0ELb1EEENS1_36VarlenDynamicPersistentTileSchedulerILi128ELi160ELi256ELi128ELb0ELb1ELb1ELb0ELb1ELb1EEEEEEEEEvNT_6ParamsE,"",@"SHT_CUDA_INFO"
	.sectionflags	@""
	.align	4


	//----- nvinfo : EIATTR_CUDA_API_VERSION
	.align		4
        /*0000*/ 	.byte	0x04, 0x37
        /*0002*/ 	.short	(.L_108 - .L_107)
.L_107:
        /*0004*/ 	.word	0x00000082


	//----- nvinfo : EIATTR_KPARAM_INFO
	.align		4
.L_108:
        /*0008*/ 	.byte	0x04, 0x17
        /*000a*/ 	.short	(.L_110 - .L_109)
.L_109:
        /*000c*/ 	.word	0x00000000
        /*0010*/ 	.short	0x0000
        /*0012*/ 	.short	0x0000
        /*0014*/ 	.byte	0x00, 0xf0, 0x01, 0x2a


	//----- nvinfo : EIATTR_SPARSE_MMA_MASK
	.align		4
.L_110:
        /*0018*/ 	.byte	0x03, 0x50
        /*001a*/ 	.short	0x0000


	//----- nvinfo : EIATTR_MAXREG_COUNT
	.align		4
        /*001c*/ 	.byte	0x03, 0x1b
        /*001e*/ 	.short	0x00a8


	//----- nvinfo : EIATTR_MERCURY_ISA_VERSION
	.align		4
        /*0020*/ 	.byte	0x03, 0x5f
        /*0022*/ 	.short	0x0101


	//----- nvinfo : EIATTR_VRC_CTA_INIT_COUNT
	.align		4
        /*0024*/ 	.byte	0x02, 0x4a
	.zero		1
	.zero		1


	//----- nvinfo : EIATTR_EXIT_INSTR_OFFSETS
	.align		4
        /*0028*/ 	.byte	0x04, 0x1c
        /*002a*/ 	.short	(.L_112 - .L_111)


	//   ....[0]....
.L_111:
        /*002c*/ 	.word	0x00000010


	//----- nvinfo : EIATTR_MAX_THREADS
	.align		4
.L_112:
        /*0030*/ 	.byte	0x04, 0x05
        /*0032*/ 	.short	(.L_114 - .L_113)
.L_113:
        /*0034*/ 	.word	0x00000180
        /*0038*/ 	.word	0x00000001
        /*003c*/ 	.word	0x00000001


	//----- nvinfo : EIATTR_CBANK_PARAM_SIZE
	.align		4
.L_114:
        /*0040*/ 	.byte	0x03, 0x19
        /*0042*/ 	.short	0x0a80


	//----- nvinfo : EIATTR_PARAM_CBANK
	.align		4
        /*0044*/ 	.byte	0x04, 0x0a
        /*0046*/ 	.short	(.L_116 - .L_115)
	.align		4
.L_115:
        /*0048*/ 	.word	index@(.nv.constant0._ZN7cutlass13device_kernelIN5flash11enable_sm90INS1_16FlashAttnFwdSm90INS1_25CollectiveMainloopFwdSm90ILi2EN4cute5tupleIJNS5_1CILi1EEES8_S8_EEENS6_IJNS7_ILi128EEENS7_ILi160EEENS7_ILi192EEEEEELi128ENS_12float_e4m3_tEfNS_4arch4Sm90ELb0ELb0ELb1ELb1ELb0ELb1ELb0ELb1ELb1ELb1ELb0ELb0EEENS1_21CollectiveEpilogueFwdINS6_IJSA_SA_SB_EEES9_NS_10bfloat16_tESG_Li256ELb1ELb1ELb0ELb1EEENS1_36VarlenDynamicPersistentTileSchedulerILi128ELi160ELi256ELi128ELb0ELb1ELb1ELb0ELb1ELb1EEEEEEEEEvNT_6ParamsE)
        /*004c*/ 	.short	0x0380
        /*004e*/ 	.short	0x0a80


	//----- nvinfo : EIATTR_SW_WAR
	.align		4
.L_116:
        /*0050*/ 	.byte	0x04, 0x36
        /*0052*/ 	.short	(.L_118 - .L_117)
.L_117:
        /*0054*/ 	.word	0x00000008
.L_118:


//--------------------- .nv.info._ZN7cutlass13device_kernelIN5flash11enable_sm90INS1_16FlashAttnFwdSm90INS1_25CollectiveMainloopFwdSm90ILi2EN4cute5tupleIJNS5_1CILi1EEES8_S8_EEENS6_IJNS7_ILi128EEESA_NS7_ILi192EEEEEELi128ENS_12float_e4m3_tEfNS_4arch4Sm90ELb0ELb1ELb1ELb0ELb0ELb0ELb0ELb1ELb1ELb1ELb0ELb0EEENS1_21CollectiveEpilogueFwdINS6_IJSA_SA_SA_EEES9_NS_10bfloat16_tESF_Li256ELb0ELb1ELb0ELb1EEENS1_30DynamicPersistentTileSchedulerILi256ELi128ELb0ELb1ELb1EEEEEEEEEvNT_6ParamsE --------------------------
	.section	.nv.info._ZN7cutlass13device_kernelIN5flash11enable_sm90INS1_16FlashAttnFwdSm90INS1_25CollectiveMainloopFwdSm90ILi2EN4cute5tupleIJNS5_1CILi1EEES8_S8_EEENS6_IJNS7_ILi128EEESA_NS7_ILi192EEEEEELi128ENS_12float_e4m3_tEfNS_4arch4Sm90ELb0ELb1ELb1ELb0ELb0ELb0ELb0ELb1ELb1ELb1ELb0ELb0EEENS1_21CollectiveEpilogueFwdINS6_IJSA_SA_SA_EEES9_NS_10bfloat16_tESF_Li256ELb0ELb1ELb0ELb1EEENS1_30DynamicPersistentTileSchedulerILi256ELi128ELb0ELb1ELb1EEEEEEEEEvNT_6ParamsE,"",@"SHT_CUDA_INFO"
	.sectionflags	@""
	.align	4


	//----- nvinfo : EIATTR_CUDA_API_VERSION
	.align		4
        /*0000*/ 	.byte	0x04, 0x37
        /*0002*/ 	.short	(.L_120 - .L_119)
.L_119:
        /*0004*/ 	.word	0x00000082


	//----- nvinfo : EIATTR_KPARAM_INFO
	.align		4
.L_120:
        /*0008*/ 	.byte	0x04, 0x17
        /*000a*/ 	.short	(.L_122 - .L_121)
.L_121:
        /*000c*/ 	.word	0x00000000
        /*0010*/ 	.short	0x0000
        /*0012*/ 	.short	0x0000
        /*0014*/ 	.byte	0x00, 0xf0, 0x01, 0x2a


	//----- nvinfo : EIATTR_SPARSE_MMA_MASK
	.align		4
.L_122:
        /*0018*/ 	.byte	0x03, 0x50
        /*001a*/ 	.short	0x0000


	//----- nvinfo : EIATTR_MAXREG_COUNT
	.align		4
        /*001c*/ 	.byte	0x03, 0x1b
        /*001e*/ 	.short	0x00a8


	//----- nvinfo : EIATTR_MERCURY_ISA_VERSION
	.align		4
        /*0020*/ 	.byte	0x03, 0x5f
        /*0022*/ 	.short	0x0101


	//----- nvinfo : EIATTR_VRC_CTA_INIT_COUNT
	.align		4
        /*0024*/ 	.byte	0x02, 0x4a
	.zero		1
	.zero		1


	//----- nvinfo : EIATTR_EXIT_INSTR_OFFSETS
	.align		4
        /*0028*/ 	.byte	0x04, 0x1c
        /*002a*/ 	.short	(.L_124 - .L_123)


	//   ....[0]....
.L_123:
        /*002c*/ 	.word	0x00000010


	//----- nvinfo : EIATTR_MAX_THREADS
	.align		4
.L_124:
        /*0030*/ 	.byte	0x04, 0x05
        /*0032*/ 	.short	(.L_126 - .L_125)
.L_125:
        /*0034*/ 	.word	0x00000180
        /*0038*/ 	.word	0x00000001
        /*003c*/ 	.word	0x00000001


	//----- nvinfo : EIATTR_CBANK_PARAM_SIZE
	.align		4
.L_126:
        /*0040*/ 	.byte	0x03, 0x19
        /*0042*/ 	.short	0x0a80


	//----- nvinfo : EIATTR_PARAM_CBANK
	.align		4
        /*0044*/ 	.byte	0x04, 0x0a
        /*0046*/ 	.short	(.L_128 - .L_127)
	.align		4
.L_127:
        /*0048*/ 	.word	index@(.nv.constant0._ZN7cutlass13device_kernelIN5flash11enable_sm90INS1_16FlashAttnFwdSm90INS1_25CollectiveMainloopFwdSm90ILi2EN4cute5tupleIJNS5_1CILi1EEES8_S8_EEENS6_IJNS7_ILi128EEESA_NS7_ILi192EEEEEELi128ENS_12float_e4m3_tEfNS_4arch4Sm90ELb0ELb1ELb1ELb0ELb0ELb0ELb0ELb1ELb1ELb1ELb0ELb0EEENS1_21CollectiveEpilogueFwdINS6_IJSA_SA_SA_EEES9_NS_10bfloat16_tESF_Li256ELb0ELb1ELb0ELb1EEENS1_30DynamicPersistentTileSchedulerILi256ELi128ELb0ELb1ELb1EEEEEEEEEvNT_6ParamsE)
        /*004c*/ 	.short	0x0380
        /*004e*/ 	.short	0x0a80


	//----- nvinfo : EIATTR_SW_WAR
	.align		4
.L_128:
        /*0050*/ 	.byte	0x04, 0x36
        /*0052*/ 	.short	(.L_130 - .L_129)
.L_129:
        /*0054*/ 	.word	0x00000008
.L_130:


//--------------------- .nv.info._ZN7cutlass13device_kernelIN5flash11enable_sm90INS1_16FlashAttnFwdSm90INS1_25CollectiveMainloopFwdSm90ILi2EN4cute5tupleIJNS5_1CILi1EEES8_S8_EEENS6_IJNS7_ILi128EEESA_NS7_ILi192EEEEEELi128ENS_12float_e4m3_tEfNS_4arch4Sm90ELb0ELb1ELb1ELb1ELb0ELb0ELb0ELb1ELb1ELb1ELb0ELb0EEENS1_21CollectiveEpilogueFwdINS6_IJSA_SA_SA_EEES9_NS_10bfloat16_tESF_Li256ELb1ELb1ELb0ELb1EEENS1_36VarlenDynamicPersistentTileSchedulerILi128ELi128ELi256ELi128ELb0ELb1ELb1ELb1ELb0ELb1EEEEEEEEEvNT_6ParamsE --------------------------
	.section	.nv.info._ZN7cutlass13device_kernelIN5flash11enable_sm90INS1_16FlashAttnFwdSm90INS1_25CollectiveMainloopFwdSm90ILi2EN4cute5tupleIJNS5_1CILi1EEES8_S8_EEENS6_IJNS7_ILi128EEESA_NS7_ILi192EEEEEELi128ENS_12float_e4m3_tEfNS_4arch4Sm90ELb0ELb1ELb1ELb1ELb0ELb0ELb0ELb1ELb1ELb1ELb0ELb0EEENS1_21CollectiveEpilogueFwdINS6_IJSA_SA_SA_EEES9_NS_10bfloat16_tESF_Li256ELb1ELb1ELb0ELb1EEENS1_36VarlenDynamicPersistentTileSchedulerILi128ELi128ELi256ELi128ELb0ELb1ELb1ELb1ELb0ELb1EEEEEEEEEvNT_6ParamsE,"",@"SHT_CUDA_INFO"
	.sectionflags	@""
	.align	4


	//----- nvinfo : EIATTR_CUDA_API_VERSION
	.align		4
        /*0000*/ 	.byte	0x04, 0x37
        /*0002*/ 	.short	(.L_132 - .L_131)
.L_131:
        /*0004*/ 	.word	0x00000082


	//----- nvinfo : EIATTR_KPARAM_INFO
	.align		4
.L_132:
        /*0008*/ 	.byte	0x04, 0x17
        /*000a*/ 	.short	(.L_134 - .L_133)
.L_133:
        /*000c*/ 	.word	0x00000000
        /*0010*/ 	.short	0x0000
        /*0012*/ 	.short	0x0000
        /*0014*/ 	.byte	0x00, 0xf0, 0x01, 0x2a


	//----- nvinfo : EIATTR_SPARSE_MMA_MASK
	.align		4
.L_134:
        /*0018*/ 	.byte	0x03, 0x50
        /*001a*/ 	.short	0x0000


	//----- nvinfo : EIATTR_MAXREG_COUNT
	.align		4
        /*001c*/ 	.byte	0x03, 0x1b
        /*001e*/ 	.short	0x00a8


	//----- nvinfo : EIATTR_MERCURY_ISA_VERSION
	.align		4
        /*0020*/ 	.byte	0x03, 0x5f
        /*0022*/ 	.short	0x0101


	//----- nvinfo : EIATTR_VRC_CTA_INIT_COUNT
	.align		4
        /*0024*/ 	.byte	0x02, 0x4a
	.zero		1
	.zero		1


	//----- nvinfo : EIATTR_EXIT_INSTR_OFFSETS
	.align		4
        /*0028*/ 	.byte	0x04, 0x1c
        /*002a*/ 	.short	(.L_136 - .L_135)


	//   ....[0]....
.L_135:
        /*002c*/ 	.word	0x00000010


	//----- nvinfo : EIATTR_MAX_THREADS
	.align		4
.L_136:
        /*0030*/ 	.byte	0x04, 0x05
        /*0032*/ 	.short	(.L_138 - .L_137)
.L_137:
        /*0034*/ 	.word	0x00000180
        /*0038*/ 	.word	0x00000001
        /*003c*/ 	.word	0x00000001


	//----- nvinfo : EIATTR_CBANK_PARAM_SIZE
	.align		4
.L_138:
        /*0040*/ 	.byte	0x03, 0x19
        /*0042*/ 	.short	0x0a80


	//----- nvinfo : EIATTR_PARAM_CBANK
	.align		4
        /*0044*/ 	.byte	0x04, 0x0a
        /*0046*/ 	.short	(.L_140 - .L_139)
	.align		4
.L_139:
        /*0048*/ 	.word	index@(.nv.constant0._ZN7cutlass13device_kernelIN5flash11enable_sm90INS1_16FlashAttnFwdSm90INS1_25CollectiveMainloopFwdSm90ILi2EN4cute5tupleIJNS5_1CILi1EEES8_S8_EEENS6_IJNS7_ILi128EEESA_NS7_ILi192EEEEEELi128ENS_12float_e4m3_tEfNS_4arch4Sm90ELb0ELb1ELb1ELb1ELb0ELb0ELb0ELb1ELb1ELb1ELb0ELb0EEENS1_21CollectiveEpilogueFwdINS6_IJSA_SA_SA_EEES9_NS_10bfloat16_tESF_Li256ELb1ELb1ELb0ELb1EEENS1_36VarlenDynamicPersistentTileSchedulerILi128ELi128ELi256ELi128ELb0ELb1ELb1ELb1ELb0ELb1EEEEEEEEEvNT_6ParamsE)
        /*004c*/ 	.short	0x0380
        /*004e*/ 	.short	0x0a80


	//----- nvinfo : EIATTR_SW_WAR
	.align		4
.L_140:
        /*0050*/ 	.byte	0x04, 0x36
        /*0052*/ 	.short	(.L_142 - .L_141)
.L_141:
        /*0054*/ 	.word	0x00000008
.L_142:


//--------------------- .nv.info._ZN7cutlass13device_kernelIN5flash11enable_sm90INS1_16FlashAttnFwdSm90INS1_25CollectiveMainloopFwdSm90ILi2EN4cute5tupleIJNS5_1CILi1EEES8_S8_EEENS6_IJNS7_ILi128EEESA_NS7_ILi192EEEEEELi128ENS_12float_e4m3_tEfNS_4arch4Sm90ELb0ELb1ELb1ELb1ELb0ELb1ELb0ELb1ELb1ELb1ELb0ELb0EEENS1_21CollectiveEpilogueFwdINS6_IJSA_SA_SA_EEES9_NS_10bfloat16_tESF_Li256ELb1ELb1ELb0ELb1EEENS1_36VarlenDynamicPersistentTileSchedulerILi128ELi128ELi256ELi128ELb0ELb1ELb1ELb1ELb0ELb1EEEEEEEEEvNT_6ParamsE --------------------------
	.section	.nv.info._ZN7cutlass13device_kernelIN5flash11enable_sm90INS1_16FlashAttnFwdSm90INS1_25CollectiveMainloopFwdSm90ILi2EN4cute5tupleIJNS5_1CILi1EEES8_S8_EEENS6_IJNS7_ILi128EEESA_NS7_ILi192EEEEEELi128ENS_12float_e4m3_tEfNS_4arch4Sm90ELb0ELb1ELb1ELb1ELb0ELb1ELb0ELb1ELb1ELb1ELb0ELb0EEENS1_21CollectiveEpilogueFwdINS6_IJSA_SA_SA_EEES9_NS_10bfloat16_tESF_Li256ELb1ELb1ELb0ELb1EEENS1_36VarlenDynamicPersistentTileSchedulerILi128ELi128ELi256ELi128ELb0ELb1ELb1ELb1ELb0ELb1EEEEEEEEEvNT_6ParamsE,"",@"SHT_CUDA_INFO"
	.sectionflags	@""
	.align	4


	//----- nvinfo : EIATTR_CUDA_API_VERSION
	.align		4
        /*0000*/ 	.byte	0x04, 0x37
        /*0002*/ 	.short	(.L_144 - .L_143)
.L_143:
        /*0004*/ 	.word	0x00000082


	//----- nvinfo : EIATTR_KPARAM_INFO
	.align		4
.L_144:
        /*0008*/ 	.byte	0x04, 0x17
        /*000a*/ 	.short	(.L_146 - .L_145)
.L_145:
        /*000c*/ 	.word	0x00000000
        /*0010*/ 	.short	0x0000
        /*0012*/ 	.short	0x0000
        /*0014*/ 	.byte	0x00, 0xf0, 0x01, 0x2a


	//----- nvinfo : EIATTR_SPARSE_MMA_MASK
	.align		4
.L_146:
        /*0018*/ 	.byte	0x03, 0x50
        /*001a*/ 	.short	0x0000


	//----- nvinfo : EIATTR_MAXREG_COUNT
	.align		4
        /*001c*/ 	.byte	0x03, 0x1b
        /*001e*/ 	.short	0x00a8


	//----- nvinfo : EIATTR_MERCURY_ISA_VERSION
	.align		4
        /*0020*/ 	.byte	0x03, 0x5f
        /*0022*/ 	.short	0x0101


	//----- nvinfo : EIATTR_VRC_CTA_INIT_COUNT
	.align		4
        /*0024*/ 	.byte	0x02, 0x4a
	.zero		1
	.zero		1


	//----- nvinfo : EIATTR_EXIT_INSTR_OFFSETS
	.align		4
        /*0028*/ 	.byte	0x04, 0x1c
        /*002a*/ 	.short	(.L_148 - .L_147)


	//   ....[0]....
.L_147:
        /*002c*/ 	.word	0x00000010


	//----- nvinfo : EIATTR_MAX_THREADS
	.align		4
.L_148:
        /*0030*/ 	.byte	0x04, 0x05
        /*0032*/ 	.short	(.L_150 - .L_149)
.L_149:
        /*0034*/ 	.word	0x00000180
        /*0038*/ 	.word	0x00000001
        /*003c*/ 	.word	0x00000001


	//----- nvinfo : EIATTR_CBANK_PARAM_SIZE
	.align		4
.L_150:
        /*0040*/ 	.byte	0x03, 0x19
        /*0042*/ 	.short	0x0a80


	//----- nvinfo : EIATTR_PARAM_CBANK
	.align		4
        /*0044*/ 	.byte	0x04, 0x0a
        /*0046*/ 	.short	(.L_152 - .L_151)
	.align		4
.L_151:
        /*0048*/ 	.word	index@(.nv.constant0._ZN7cutlass13device_kernelIN5flash11enable_sm90INS1_16FlashAttnFwdSm90INS1_25CollectiveMainloopFwdSm90ILi2EN4cute5tupleIJNS5_1CILi1EEES8_S8_EEENS6_IJNS7_ILi128EEESA_NS7_ILi192EEEEEELi128ENS_12float_e4m3_tEfNS_4arch4Sm90ELb0ELb1ELb1ELb1ELb0ELb1ELb0ELb1ELb1ELb1ELb0ELb0EEENS1_21CollectiveEpilogueFwdINS6_IJSA_SA_SA_EEES9_NS_10bfloat16_tESF_Li256ELb1ELb1ELb0ELb1EEENS1_36VarlenDynamicPersistentTileSchedulerILi128ELi128ELi256ELi128ELb0ELb1ELb1ELb1ELb0ELb1EEEEEEEEEvNT_6ParamsE)
        /*004c*/ 	.short	0x0380
        /*004e*/ 	.short	0x0a80


	//----- nvinfo : EIATTR_SW_WAR
	.align		4
.L_152:
        /*0050*/ 	.byte	0x04, 0x36
        /*0052*/ 	.short	(.L_154 - .L_153)
.L_153:
        /*0054*/ 	.word	0x00000008
.L_154:


//--------------------- .nv.info._ZN7cutlass13device_kernelIN5flash11enable_sm90INS1_16FlashAttnFwdSm90INS1_25CollectiveMainloopFwdSm90ILi2EN4cute5tupleIJNS5_1CILi1EEES8_S8_EEENS6_IJNS7_ILi128EEENS7_ILi160EEENS7_ILi192EEEEEELi128ENS_12float_e4m3_tEfNS_4arch4Sm90ELb1ELb0ELb1ELb0ELb0ELb0ELb0ELb1ELb1ELb1ELb0ELb0EEENS1_21CollectiveEpilogueFwdINS6_IJSA_SA_SB_EEES9_NS_10bfloat16_tESG_Li256ELb0ELb1ELb0ELb1EEENS1_30DynamicPersistentTileSchedulerILi256ELi128ELb0ELb1ELb1EEEEEEEEEvNT_6ParamsE --------------------------
	.section	.nv.info._ZN7cutlass13device_kernelIN5flash11enable_sm90INS1_16FlashAttnFwdSm90INS1_25CollectiveMainloopFwdSm90ILi2EN4cute5tupleIJNS5_1CILi1EEES8_S8_EEENS6_IJNS7_ILi128EEENS7_ILi160EEENS7_ILi192EEEEEELi128ENS_12float_e4m3_tEfNS_4arch4Sm90ELb1ELb0ELb1ELb0ELb0ELb0ELb0ELb1ELb1ELb1ELb0ELb0EEENS1_21CollectiveEpilogueFwdINS6_IJSA_SA_SB_EEES9_NS_10bfloat16_tESG_Li256ELb0ELb1ELb0ELb1EEENS1_30DynamicPersistentTileSchedulerILi256ELi128ELb0ELb1ELb1EEEEEEEEEvNT_6ParamsE,"",@"SHT_CUDA_INFO"
	.sectionflags	@""
	.align	4


	//----- nvinfo : EIATTR_CUDA_API_VERSION
	.align		4
        /*0000*/ 	.byte	0x04, 0x37
        /*0002*/ 	.short	(.L_156 - .L_155)
.L_155:
        /*0004*/ 	.word	0x00000082


	//----- nvinfo : EIATTR_KPARAM_INFO
	.align		4
.L_156:
        /*0008*/ 	.byte	0x04, 0x17
        /*000a*/ 	.short	(.L_158 - .L_157)
.L_157:
        /*000c*/ 	.word	0x00000000
        /*0010*/ 	.short	0x0000
        /*0012*/ 	.short	0x0000
        /*0014*/ 	.byte	0x00, 0xf0, 0x01, 0x2a


	//----- nvinfo : EIATTR_SPARSE_MMA_MASK
	.align		4
.L_158:
        /*0018*/ 	.byte	0x03, 0x50
        /*001a*/ 	.short	0x0000


	//----- nvinfo : EIATTR_MAXREG_COUNT
	.align		4
        /*001c*/ 	.byte	0x03, 0x1b
        /*001e*/ 	.short	0x00a8


	//----- nvinfo : EIATTR_MERCURY_ISA_VERSION
	.align		4
        /*0020*/ 	.byte	0x03, 0x5f
        /*0022*/ 	.short	0x0101


	//----- nvinfo : EIATTR_VRC_CTA_INIT_COUNT
	.align		4
        /*0024*/ 	.byte	0x02, 0x4a
	.zero		1
	.zero		1


	//----- nvinfo : EIATTR_EXIT_INSTR_OFFSETS
	.align		4
        /*0028*/ 	.byte	0x04, 0x1c
        /*002a*/ 	.short	(.L_160 - .L_159)


	//   ....[0]....
.L_159:
        /*002c*/ 	.word	0x00000010


	//----- nvinfo : EIATTR_MAX_THREADS
	.align		4
.L_160:
        /*0030*/ 	.byte	0x04, 0x05
        /*0032*/ 	.short	(.L_162 - .L_161)
.L_161:
        /*0034*/ 	.word	0x00000180
        /*0038*/ 	.word	0x00000001
        /*003c*/ 	.word	0x00000001


	//----- nvinfo : EIATTR_CBANK_PARAM_SIZE
	.align		4
.L_162:
        /*0040*/ 	.byte	0x03, 0x19
        /*0042*/ 	.short	0x0a80


	//----- nvinfo : EIATTR_PARAM_CBANK
	.align		4
        /*0044*/ 	.byte	0x04, 0x0a
        /*0046*/ 	.short	(.L_164 - .L_163)
	.align		4
.L_163:
        /*0048*/ 	.word	index@(.nv.constant0._ZN7cutlass13device_kernelIN5flash11enable_sm90INS1_16FlashAttnFwdSm90INS1_25CollectiveMainloopFwdSm90ILi2EN4cute5tupleIJNS5_1CILi1EEES8_S8_EEENS6_IJNS7_ILi128EEENS7_ILi160EEENS7_ILi192EEEEEELi128ENS_12float_e4m3_tEfNS_4arch4Sm90ELb1ELb0ELb1ELb0ELb0ELb0ELb0ELb1ELb1ELb1ELb0ELb0EEENS1_21CollectiveEpilogueFwdINS6_IJSA_SA_SB_EEES9_NS_10bfloat16_tESG_Li256ELb0ELb1ELb0ELb1EEENS1_30DynamicPersistentTileSchedulerILi256ELi128ELb0ELb1ELb1EEEEEEEEEvNT_6ParamsE)
        /*004c*/ 	.short	0x0380
        /*004e*/ 	.short	0x0a80


	//----- nvinfo : EIATTR_SW_WAR
	.align		4
.L_164:
        /*0050*/ 	.byte	0x04, 0x36
        /*0052*/ 	.short	(.L_166 - .L_165)
.L_165:
        /*0054*/ 	.word	0x00000008
.L_166:


//--------------------- .nv.info._ZN7cutlass13device_kernelIN5flash11enable_sm90INS1_16FlashAttnFwdSm90INS1_25CollectiveMainloopFwdSm90ILi2EN4cute5tupleIJNS5_1CILi1EEES8_S8_EEENS6_IJNS7_ILi128EEENS7_ILi160EEENS7_ILi192EEEEEELi128ENS_12float_e4m3_tEfNS_4arch4Sm90ELb1ELb0ELb1ELb1ELb0ELb0ELb0ELb1ELb1ELb1ELb0ELb0EEENS1_21CollectiveEpilogueFwdINS6_IJSA_SA_SB_EEES9_NS_10bfloat16_tESG_Li256ELb1ELb1ELb0ELb1EEENS1_36VarlenDynamicPersistentTileSchedulerILi128ELi160ELi256ELi128ELb0ELb1ELb1ELb1ELb1ELb1EEEEEEEEEvNT_6ParamsE --------------------------
	.section	.nv.info._ZN7cutlass13device_kernelIN5flash11enable_sm90INS1_16FlashAttnFwdSm90INS1_25CollectiveMainloopFwdSm90ILi2EN4cute5tupleIJNS5_1CILi1EEES8_S8_EEENS6_IJNS7_ILi128EEENS7_ILi160EEENS7_ILi192EEEEEELi128ENS_12float_e4m3_tEfNS_4arch4Sm90ELb1ELb0ELb1ELb1ELb0ELb0ELb0ELb1ELb1ELb1ELb0ELb0EEENS1_21CollectiveEpilogueFwdINS6_IJSA_SA_SB_EEES9_NS_10bfloat16_tESG_Li256ELb1ELb1ELb0ELb1EEENS1_36VarlenDynamicPersistentTileSchedulerILi128ELi160ELi256ELi128ELb0ELb1ELb1ELb1ELb1ELb1EEEEEEEEEvNT_6ParamsE,"",@"SHT_CUDA_INFO"
	.sectionflags	@""
	.align	4


	//----- nvinfo : EIATTR_CUDA_API_VERSION
	.align		4
        /*0000*/ 	.byte	0x04, 0x37
        /*0002*/ 	.short	(.L_168 - .L_167)
.L_167:
        /*0004*/ 	.word	0x00000082


	//----- nvinfo : EIATTR_KPARAM_INFO
	.align		4
.L_168:
        /*0008*/ 	.byte	0x04, 0x17
        /*000a*/ 	.short	(.L_170 - .L_169)
.L_169:
        /*000c*/ 	.word	0x00000000
        /*0010*/ 	.short	0x0000
        /*0012*/ 	.short	0x0000
        /*0014*/ 	.byte	0x00, 0xf0, 0x01, 0x2a


	//----- nvinfo : EIATTR_SPARSE_MMA_MASK
	.align		4
.L_170:
        /*0018*/ 	.byte	0x03, 0x50
        /*001a*/ 	.short	0x0000


	//----- nvinfo : EIATTR_MAXREG_COUNT
	.align		4
        /*001c*/ 	.byte	0x03, 0x1b
        /*001e*/ 	.short	0x00a8


	//----- nvinfo : EIATTR_MERCURY_ISA_VERSION
	.align		4
        /*0020*/ 	.byte	0x03, 0x5f
        /*0022*/ 	.short	0x0101


	//----- nvinfo : EIATTR_VRC_CTA_INIT_COUNT
	.align		4
        /*0024*/ 	.byte	0x02, 0x4a
	.zero		1
	.zero		1


	//----- nvinfo : EIATTR_EXIT_INSTR_OFFSETS
	.align		4
        /*0028*/ 	.byte	0x04, 0x1c
        /*002a*/ 	.short	(.L_172 - .L_171)


	//   ....[0]....
.L_171:
        /*002c*/ 	.word	0x00000010


	//----- nvinfo : EIATTR_MAX_THREADS
	.align		4
.L_172:
        /*0030*/ 	.byte	0x04, 0x05
        /*0032*/ 	.short	(.L_174 - .L_173)
.L_173:
        /*0034*/ 	.word	0x00000180
        /*0038*/ 	.word	0x00000001
        /*003c*/ 	.word	0x00000001


	//----- nvinfo : EIATTR_CBANK_PARAM_SIZE
	.align		4
.L_174:
        /*0040*/ 	.byte	0x03, 0x19
        /*0042*/ 	.short	0x0a80


	//----- nvinfo : EIATTR_PARAM_CBANK
	.align		4
        /*0044*/ 	.byte	0x04, 0x0a
        /*0046*/ 	.short	(.L_176 - .L_175)
	.align		4
.L_175:
        /*0048*/ 	.word	index@(.nv.constant0._ZN7cutlass13device_kernelIN5flash11enable_sm90INS1_16FlashAttnFwdSm90INS1_25CollectiveMainloopFwdSm90ILi2EN4cute5tupleIJNS5_1CILi1EEES8_S8_EEENS6_IJNS7_ILi128EEENS7_ILi160EEENS7_ILi192EEEEEELi128ENS_12float_e4m3_tEfNS_4arch4Sm90ELb1ELb0ELb1ELb1ELb0ELb0ELb0ELb1ELb1ELb1ELb0ELb0EEENS1_21CollectiveEpilogueFwdINS6_IJSA_SA_SB_EEES9_NS_10bfloat16_tESG_Li256ELb1ELb1ELb0ELb1EEENS1_36VarlenDynamicPersistentTileSchedulerILi128ELi160ELi256ELi128ELb0ELb1ELb1ELb1ELb1ELb1EEEEEEEEEvNT_6ParamsE)
        /*004c*/ 	.short	0x0380
        /*004e*/ 	.short	0x0a80


	//----- nvinfo : EIATTR_SW_WAR
	.align		4
.L_176:
        /*0050*/ 	.byte	0x04, 0x36
        /*0052*/ 	.short	(.L_178 - .L_177)
.L_177:
        /*0054*/ 	.word	0x00000008
.L_178:


//--------------------- .nv.info._ZN7cutlass13device_kernelIN5flash11enable_sm90INS1_16FlashAttnFwdSm90INS1_25CollectiveMainloopFwdSm90ILi2EN4cute5tupleIJNS5_1CILi1EEES8_S8_EEENS6_IJNS7_ILi128EEENS7_ILi160EEENS7_ILi192EEEEEELi128ENS_12float_e4m3_tEfNS_4arch4Sm90ELb1ELb0ELb1ELb1ELb0ELb1ELb0ELb1ELb1ELb1ELb0ELb0EEENS1_21CollectiveEpilogueFwdINS6_IJSA_SA_SB_EEES9_NS_10bfloat16_tESG_Li256ELb1ELb1ELb0ELb1EEENS1_36VarlenDynamicPersistentTileSchedulerILi128ELi160ELi256ELi128ELb0ELb1ELb1ELb1ELb1ELb1EEEEEEEEEvNT_6ParamsE --------------------------
	.section	.nv.info._ZN7cutlass13device_kernelIN5flash11enable_sm90INS1_16FlashAttnFwdSm90INS1_25CollectiveMainloopFwdSm90ILi2EN4cute5tupleIJNS5_1CILi1EEES8_S8_EEENS6_IJNS7_ILi128EEENS7_ILi160EEENS7_ILi192EEEEEELi128ENS_12float_e4m3_tEfNS_4arch4Sm90ELb1ELb0ELb1ELb1ELb0ELb1ELb0ELb1ELb1ELb1ELb0ELb0EEENS1_21CollectiveEpilogueFwdINS6_IJSA_SA_SB_EEES9_NS_10bfloat16_tESG_Li256ELb1ELb1ELb0ELb1EEENS1_36VarlenDynamicPersistentTileSchedulerILi128ELi160ELi256ELi128ELb0ELb1ELb1ELb1ELb1ELb1EEEEEEEEEvNT_6ParamsE,"",@"SHT_CUDA_INFO"
	.sectionflags	@""
	.align	4


	//----- nvinfo : EIATTR_CUDA_API_VERSION
	.align		4
        /*0000*/ 	.byte	0x04, 0x37
        /*0002*/ 	.short	(.L_180 - .L_179)
.L_179:
        /*0004*/ 	.word	0x00000082


	//----- nvinfo : EIATTR_KPARAM_INFO
	.align		4
.L_180:
        /*0008*/ 	.byte	0x04, 0x17
        /*000a*/ 	.short	(.L_182 - .L_181)
.L_181:
        /*000c*/ 	.word	0x00000000
        /*0010*/ 	.short	0x0000
        /*0012*/ 	.short	0x0000
        /*0014*/ 	.byte	0x00, 0xf0, 0x01, 0x2a


	//----- nvinfo : EIATTR_SPARSE_MMA_MASK
	.align		4
.L_182:
        /*0018*/ 	.byte	0x03, 0x50
        /*001a*/ 	.short	0x0000


	//----- nvinfo : EIATTR_MAXREG_COUNT
	.align		4
        /*001c*/ 	.byte	0x03, 0x1b
        /*001e*/ 	.short	0x00a8


	//----- nvinfo : EIATTR_MERCURY_ISA_VERSION
	.align		4
        /*0020*/ 	.byte	0x03, 0x5f
        /*0022*/ 	.short	0x0101


	//----- nvinfo : EIATTR_VRC_CTA_INIT_COUNT
	.align		4
        /*0024*/ 	.byte	0x02, 0x4a
	.zero		1
	.zero		1


	//----- nvinfo : EIATTR_EXIT_INSTR_OFFSETS
	.align		4
        /*0028*/ 	.byte	0x04, 0x1c
        /*002a*/ 	.short	(.L_184 - .L_183)


	//   ....[0]....
.L_183:
        /*002c*/ 	.word	0x00000010


	//----- nvinfo : EIATTR_MAX_THREADS
	.align		4
.L_184:
        /*0030*/ 	.byte	0x04, 0x05
        /*0032*/ 	.short	(.L_186 - .L_185)
.L_185:
        /*0034*/ 	.word	0x00000180
        /*0038*/ 	.word	0x00000001
        /*003c*/ 	.word	0x00000001


	//----- nvinfo : EIATTR_CBANK_PARAM_SIZE
	.align		4
.L_186:
        /*0040*/ 	.byte	0x03, 0x19
        /*0042*/ 	.short	0x0a80


	//----- nvinfo : EIATTR_PARAM_CBANK
	.align		4
        /*0044*/ 	.byte	0x04, 0x0a
        /*0046*/ 	.short	(.L_188 - .L_187)
	.align		4
.L_187:
        /*0048*/ 	.word	index@(.nv.constant0._ZN7cutlass13device_kernelIN5flash11enable_sm90INS1_16FlashAttnFwdSm90INS1_25CollectiveMainloopFwdSm90ILi2EN4cute5tupleIJNS5_1CILi1EEES8_S8_EEENS6_IJNS7_ILi128EEENS7_ILi160EEENS7_ILi192EEEEEELi128ENS_12float_e4m3_tEfNS_4arch4Sm90ELb1ELb0ELb1ELb1ELb0ELb1ELb0ELb1ELb1ELb1ELb0ELb0EEENS1_21CollectiveEpilogueFwdINS6_IJSA_SA_SB_EEES9_NS_10bfloat16_tESG_Li256ELb1ELb1ELb0ELb1EEENS1_36VarlenDynamicPersistentTileSchedulerILi128ELi160ELi256ELi128ELb0ELb1ELb1ELb1ELb1ELb1EEEEEEEEEvNT_6ParamsE)
        /*004c*/ 	.short	0x0380
        /*004e*/ 	.short	0x0a80


	//----- nvinfo : EIATTR_SW_WAR
	.align		4
.L_188:
        /*0050*/ 	.byte	0x04, 0x36
        /*0052*/ 	.short	(.L_190 - .L_189)
.L_189:
        /*0054*/ 	.word	0x00000008
.L_190:


//--------------------- .nv.callgraph             --------------------------
	.section	.nv.callgraph,"",@"SHT_CUDA_CALLGRAPH"
	.align	4
	.sectionentsize	8
	.align		4
        /*0000*/ 	.word	0x00000000
	.align		4
        /*0004*/ 	.word	0xffffffff
	.align		4
        /*0008*/ 	.word	0x00000000
	.align		4
        /*000c*/ 	.word	0xfffffffe
	.align		4
        /*0010*/ 	.word	0x00000000
	.align		4
        /*0014*/ 	.word	0xfffffffd
	.align		4
        /*0018*/ 	.word	0x00000000
	.align		4
        /*001c*/ 	.word	0xfffffffc


//--------------------- .nv.constant4             --------------------------
	.section	.nv.constant4,"a",@progbits
	.align	8
	.align		8
.nv.constant4:
        /*0000*/ 	.dword	_ZN86_INTERNAL_d4b861e3_50_flash_fwd_hdim192_128_e4m3_softcap_packgqa_sm90_cu_f3e6f9ee_30554cuda3std3__45__cpo5beginE
	.align		8
        /*0008*/ 	.dword	_ZN86_INTERNAL_d4b861e3_50_flash_fwd_hdim192_128_e4m3_softcap_packgqa_sm90_cu_f3e6f9ee_30554cuda3std3__45__cpo3endE
	.align		8
        /*0010*/ 	.dword	_ZN86_INTERNAL_d4b861e3_50_flash_fwd_hdim192_128_e4m3_softcap_packgqa_sm90_cu_f3e6f9ee_30554cuda3std3__45__cpo6cbeginE
	.align		8
        /*0018*/ 	.dword	_ZN86_INTERNAL_d4b861e3_50_flash_fwd_hdim192_128_e4m3_softcap_packgqa_sm90_cu_f3e6f9ee_30554cuda3std3__45__cpo4cendE
	.align		8
        /*0020*/ 	.dword	_ZN86_INTERNAL_d4b861e3_50_flash_fwd_hdim192_128_e4m3_softcap_packgqa_sm90_cu_f3e6f9ee_30554cuda3std3__488_GLOBAL__N__d4b861e3_50_flash_fwd_hdim192_128_e4m3_softcap_packgqa_sm90_cu_f3e6f9ee_30556ignoreE
	.align		8
        /*0028*/ 	.dword	_ZN86_INTERNAL_d4b861e3_50_flash_fwd_hdim192_128_e4m3_softcap_packgqa_sm90_cu_f3e6f9ee_30554cuda3std3__419piecewise_constructE
	.align		8
        /*0030*/ 	.dword	_ZN86_INTERNAL_d4b861e3_50_flash_fwd_hdim192_128_e4m3_softcap_packgqa_sm90_cu_f3e6f9ee_30554cuda3std3__48in_placeE
	.align		8
        /*0038*/ 	.dword	_ZN86_INTERNAL_d4b861e3_50_flash_fwd_hdim192_128_e4m3_softcap_packgqa_sm90_cu_f3e6f9ee_30554cuda3std6ranges3__45__cpo4swapE
	.align		8
        /*0040*/ 	.dword	_ZN86_INTERNAL_d4b861e3_50_flash_fwd_hdim192_128_e4m3_softcap_packgqa_sm90_cu_f3e6f9ee_30554cuda3std6ranges3__45__cpo9iter_moveE
	.align		8
        /*0048*/ 	.dword	_ZN86_INTERNAL_d4b861e3_50_flash_fwd_hdim192_128_e4m3_softcap_packgqa_sm90_cu_f3e6f9ee_30554cute7productE
	.align		8
        /*0050*/ 	.dword	_ZN86_INTERNAL_d4b861e3_50_flash_fwd_hdim192_128_e4m3_softcap_packgqa_sm90_cu_f3e6f9ee_30554cute1_E


//--------------------- .text._ZN7cutlass13device_kernelIN5flash11enable_sm90INS1_16FlashAttnFwdSm90INS1_25CollectiveMainloopFwdSm90ILi2EN4cute5tupleIJNS5_1CILi1EEES8_S8_EEENS6_IJNS7_ILi128EEENS7_ILi160EEENS7_ILi192EEEEEELi128ENS_12float_e4m3_tEfNS_4arch4Sm90ELb0ELb0ELb1ELb0ELb0ELb0ELb0ELb1ELb1ELb1ELb0ELb0EEENS1_21CollectiveEpilogueFwdINS6_IJSA_SA_SB_EEES9_NS_10bfloat16_tESG_Li256ELb0ELb1ELb0ELb1EEENS1_29StaticPersistentTileSchedulerILb0EEEEEEEEEvNT_6ParamsE --------------------------
	.section	.text._ZN7cutlass13device_kernelIN5flash11enable_sm90INS1_16FlashAttnFwdSm90INS1_25CollectiveMainloopFwdSm90ILi2EN4cute5tupleIJNS5_1CILi1EEES8_S8_EEENS6_IJNS7_ILi128EEENS7_ILi160EEENS7_ILi192EEEEEELi128ENS_12float_e4m3_tEfNS_4arch4Sm90ELb0ELb0ELb1ELb0ELb0ELb0ELb0ELb1ELb1ELb1ELb0ELb0EEENS1_21CollectiveEpilogueFwdINS6_IJSA_SA_SB_EEES9_NS_10bfloat16_tESG_Li256ELb0ELb1ELb0ELb1EEENS1_29StaticPersistentTileSchedulerILb0EEEEEEEEEvNT_6ParamsE,"ax",@progbits
	.align	128
.text._ZN7cutlass13device_kernelIN5flash11enable_sm90INS1_16FlashAttnFwdSm90INS1_25CollectiveMainloopFwdSm90ILi2EN4cute5tupleIJNS5_1CILi1EEES8_S8_EEENS6_IJNS7_ILi128EEENS7_ILi160EEENS7_ILi192EEEEEELi128ENS_12float_e4m3_tEfNS_4arch4Sm90ELb0ELb0ELb1ELb0ELb0ELb0ELb0ELb1ELb1ELb1ELb0ELb0EEENS1_21CollectiveEpilogueFwdINS6_IJSA_SA_SB_EEES9_NS_10bfloat16_tESG_Li256ELb0ELb1ELb0ELb1EEENS1_29StaticPersistentTileSchedulerILb0EEEEEEEEEvNT_6ParamsE:
        .type           _ZN7cutlass13device_kernelIN5flash11enable_sm90INS1_16FlashAttnFwdSm90INS1_25CollectiveMainloopFwdSm90ILi2EN4cute5tupleIJNS5_1CILi1EEES8_S8_EEENS6_IJNS7_ILi128EEENS7_ILi160EEENS7_ILi192EEEEEELi128ENS_12float_e4m3_tEfNS_4arch4Sm90ELb0ELb0ELb1ELb0ELb0ELb0ELb0ELb1ELb1ELb1ELb0ELb0EEENS1_21CollectiveEpilogueFwdINS6_IJSA_SA_SB_EEES9_NS_10bfloat16_tESG_Li256ELb0ELb1ELb0ELb1EEENS1_29StaticPersistentTileSchedulerILb0EEEEEEEEEvNT_6ParamsE,@function
        .size           _ZN7cutlass13device_kernelIN5flash11enable_sm90INS1_16FlashAttnFwdSm90INS1_25CollectiveMainloopFwdSm90ILi2EN4cute5tupleIJNS5_1CILi1EEES8_S8_EEENS6_IJNS7_ILi128EEENS7_ILi160EEENS7_ILi192EEEEEELi128ENS_12float_e4m3_tEfNS_4arch4Sm90ELb0ELb0ELb1ELb0ELb0ELb0ELb0ELb1ELb1ELb1ELb0ELb0EEENS1_21CollectiveEpilogueFwdINS6_IJSA_SA_SB_EEES9_NS_10bfloat16_tESG_Li256ELb0ELb1ELb0ELb1EEENS1_29StaticPersistentTileSchedulerILb0EEEEEEEEEvNT_6ParamsE,(.L_x_10 - _ZN7cutlass13device_kernelIN5flash11enable_sm90INS1_16FlashAttnFwdSm90INS1_25CollectiveMainloopFwdSm90ILi2EN4cute5tupleIJNS5_1CILi1EEES8_S8_EEENS6_IJNS7_ILi128EEENS7_ILi160EEENS7_ILi192EEEEEELi128ENS_12float_e4m3_tEfNS_4arch4Sm90ELb0ELb0ELb1ELb0ELb0ELb0ELb0ELb1ELb1ELb1ELb0ELb0EEENS1_21CollectiveEpilogueFwdINS6_IJSA_SA_SB_EEES9_NS_10bfloat16_tESG_Li256ELb0ELb1ELb0ELb1EEENS1_29StaticPersistentTileSchedulerILb0EEEEEEEEEvNT_6ParamsE)
        .other          _ZN7cutlass13device_kernelIN5flash11enable_sm90INS1_16FlashAttnFwdSm90INS1_25CollectiveMainloopFwdSm90ILi2EN4cute5tupleIJNS5_1CILi1EEES8_S8_EEENS6_IJNS7_ILi128EEENS7_ILi160EEENS7_ILi192EEEEEELi128ENS_12float_e4m3_tEfNS_4arch4Sm90ELb0ELb0ELb1ELb0ELb0ELb0ELb0ELb1ELb1ELb1ELb0ELb0EEENS1_21CollectiveEpilogueFwdINS6_IJSA_SA_SB_EEES9_NS_10bfloat16_tESG_Li256ELb0ELb1ELb0ELb1EEENS1_29StaticPersistentTileSchedulerILb0EEEEEEEEEvNT_6ParamsE,@"STO_CUDA_ENTRY STV_DEFAULT"
_ZN7cutlass13device_kernelIN5flash11enable_sm90INS1_16FlashAttnFwdSm90INS1_25CollectiveMainloopFwdSm90ILi2EN4cute5tupleIJNS5_1CILi1EEES8_S8_EEENS6_IJNS7_ILi128EEENS7_ILi160EEENS7_ILi192EEEEEELi128ENS_12float_e4m3_tEfNS_4arch4Sm90ELb0ELb0ELb1ELb0ELb0ELb0ELb0ELb1ELb1ELb1ELb0ELb0EEENS1_21CollectiveEpilogueFwdINS6_IJSA_SA_SB_EEES9_NS_10bfloat16_tESG_Li256ELb0ELb1ELb0ELb1EEENS1_29StaticPersistentTileSchedulerILb0EEEEEEEEEvNT_6ParamsE:
[----:B------:R-:W-:Y:S01]  /*0000*/  LDC R1, c[0x0][0x37c] ;  /* 0x0000df00ff017b82 */ /* 0x000fe20000000800 */
[----:B------:R-:W-:Y:S05]  /*0010*/  EXIT ;  /* 0x000000000000794d */ /* 0x000fea0003800000 */
.L_x_0:
[----:B------:R-:W-:-:S00]  /*0020*/  BRA `(.L_x_0) ;  /* 0xfffffffc00fc7947 */ /* 0x000fc0000383ffff */
[----:B------:R-:W-:-:S00]  /*0030*/  NOP ;  /* 0x0000000000007918 */ /* 0x000fc00000000000 */
        /* <DEDUP_REMOVED lines=12> */
.L_x_10:


//--------------------- .text._ZN7cutlass13device_kernelIN5flash11enable_sm90INS1_16FlashAttnFwdSm90INS1_25CollectiveMainloopFwdSm90ILi2EN4cute5tupleIJNS5_1CILi2EEENS7_ILi1EEES9_EEENS6_IJNS7_ILi128EEENS7_ILi160EEENS7_ILi192EEEEEELi128ENS_12float_e4m3_tEfNS_4arch4Sm90ELb0ELb0ELb1ELb0ELb0ELb0ELb0ELb1ELb1ELb1ELb0ELb0EEENS1_21CollectiveEpilogueFwdINS6_IJSB_SB_SC_EEESA_NS_10bfloat16_tESH_Li256ELb0ELb1ELb0ELb1EEENS1_29StaticPersistentTileSchedulerILb0EEEEEEEEEvNT_6ParamsE --------------------------
	.section	.text._ZN7cutlass13device_kernelIN5flash11enable_sm90INS1_16FlashAttnFwdSm90INS1_25CollectiveMainloopFwdSm90ILi2EN4cute5tupleIJNS5_1CILi2EEENS7_ILi1EEES9_EEENS6_IJNS7_ILi128EEENS7_ILi160EEENS7_ILi192EEEEEELi128ENS_12float_e4m3_tEfNS_4arch4Sm90ELb0ELb0ELb1ELb0ELb0ELb0ELb0ELb1ELb1ELb1ELb0ELb0EEENS1_21CollectiveEpilogueFwdINS6_IJSB_SB_SC_EEESA_NS_10bfloat16_tESH_Li256ELb0ELb1ELb0ELb1EEENS1_29StaticPersistentTileSchedulerILb0EEEEEEEEEvNT_6ParamsE,"ax",@progbits
	.align	128
.text._ZN7cutlass13device_kernelIN5flash11enable_sm90INS1_16FlashAttnFwdSm90INS1_25CollectiveMainloopFwdSm90ILi2EN4cute5tupleIJNS5_1CILi2EEENS7_ILi1EEES9_EEENS6_IJNS7_ILi128EEENS7_ILi160EEENS7_ILi192EEEEEELi128ENS_12float_e4m3_tEfNS_4arch4Sm90ELb0ELb0ELb1ELb0ELb0ELb0ELb0ELb1ELb1ELb1ELb0ELb0EEENS1_21CollectiveEpilogueFwdINS6_IJSB_SB_SC_EEESA_NS_10bfloat16_tESH_Li256ELb0ELb1ELb0ELb1EEENS1_29StaticPersistentTileSchedulerILb0EEEEEEEEEvNT_6ParamsE:
        .type           _ZN7cutlass13device_kernelIN5flash11enable_sm90INS1_16FlashAttnFwdSm90INS1_25CollectiveMainloopFwdSm90ILi2EN4cute5tupleIJNS5_1CILi2EEENS7_ILi1EEES9_EEENS6_IJNS7_ILi128EEENS7_ILi160EEENS7_ILi192EEEEEELi128ENS_12float_e4m3_tEfNS_4arch4Sm90ELb0ELb0ELb1ELb0ELb0ELb0ELb0ELb1ELb1ELb1ELb0ELb0EEENS1_21CollectiveEpilogueFwdINS6_IJSB_SB_SC_EEESA_NS_10bfloat16_tESH_Li256ELb0ELb1ELb0ELb1EEENS1_29StaticPersistentTileSchedulerILb0EEEEEEEEEvNT_6ParamsE,@function
        .size           _ZN7cutlass13device_kernelIN5flash11enable_sm90INS1_16FlashAttnFwdSm90INS1_25CollectiveMainloopFwdSm90ILi2EN4cute5tupleIJNS5_1CILi2EEENS7_ILi1EEES9_EEENS6_IJNS7_ILi128EEENS7_ILi160EEENS7_ILi192EEEEEELi128ENS_12float_e4m3_tEfNS_4arch4Sm90ELb0ELb0ELb1ELb0ELb0ELb0ELb0ELb1ELb1ELb1ELb0ELb0EEENS1_21CollectiveEpilogueFwdINS6_IJSB_SB_SC_EEESA_NS_10bfloat16_tESH_Li256ELb0ELb1ELb0ELb1EEENS1_29StaticPersistentTileSchedulerILb0EEEEEEEEEvNT_6ParamsE,(.L_x_11 - _ZN7cutlass13device_kernelIN5flash11enable_sm90INS1_16FlashAttnFwdSm90INS1_25CollectiveMainloopFwdSm90ILi2EN4cute5tupleIJNS5_1CILi2EEENS7_ILi1EEES9_EEENS6_IJNS7_ILi128EEENS7_ILi160EEENS7_ILi192EEEEEELi128ENS_12float_e4m3_tEfNS_4arch4Sm90ELb0ELb0ELb1ELb0ELb0ELb0ELb0ELb1ELb1ELb1ELb0ELb0EEENS1_21CollectiveEpilogueFwdINS6_IJSB_SB_SC_EEESA_NS_10bfloat16_tESH_Li256ELb0ELb1ELb0ELb1EEENS1_29StaticPersistentTileSchedulerILb0EEEEEEEEEvNT_6ParamsE)
        .other          _ZN7cutlass13device_kernelIN5flash11enable_sm90INS1_16FlashAttnFwdSm90INS1_25CollectiveMainloopFwdSm90ILi2EN4cute5tupleIJNS5_1CILi2EEENS7_ILi1EEES9_EEENS6_IJNS7_ILi128EEENS7_ILi160EEENS7_ILi192EEEEEELi128ENS_12float_e4m3_tEfNS_4arch4Sm90ELb0ELb0ELb1ELb0ELb0ELb0ELb0ELb1ELb1ELb1ELb0ELb0EEENS1_21CollectiveEpilogueFwdINS6_IJSB_SB_SC_EEESA_NS_10bfloat16_tESH_Li256ELb0ELb1ELb0ELb1EEENS1_29StaticPersistentTileSchedulerILb0EEEEEEEEEvNT_6ParamsE,@"STO_CUDA_ENTRY STV_DEFAULT"
_ZN7cutlass13device_kernelIN5flash11enable_sm90INS1_16FlashAttnFwdSm90INS1_25CollectiveMainloopFwdSm90ILi2EN4cute5tupleIJNS5_1CILi2EEENS7_ILi1EEES9_EEENS6_IJNS7_ILi128EEENS7_ILi160EEENS7_ILi192EEEEEELi128ENS_12float_e4m3_tEfNS_4arch4Sm90ELb0ELb0ELb1ELb0ELb0ELb0ELb0ELb1ELb1ELb1ELb0ELb0EEENS1_21CollectiveEpilogueFwdINS6_IJSB_SB_SC_EEESA_NS_10bfloat16_tESH_Li256ELb0ELb1ELb0ELb1EEENS1_29StaticPersistentTileSchedulerILb0EEEEEEEEEvNT_6ParamsE:
[----:B------:R-:W-:Y:S01]  /*0000*/  LDC R1, c[0x0][0x37c] ;  /* 0x0000df00ff017b82 */ /* 0x000fe20000000800 */
[----:B------:R-:W-:Y:S05]  /*0010*/  EXIT ;  /* 0x000000000000794d */ /* 0x000fea0003800000 */
.L_x_1:
        /* <DEDUP_REMOVED lines=14> */
.L_x_11:


//--------------------- .text._ZN7cutlass13device_kernelIN5flash11enable_sm90INS1_16FlashAttnFwdSm90INS1_25CollectiveMainloopFwdSm90ILi2EN4cute5tupleIJNS5_1CILi1EEES8_S8_EEENS6_IJNS7_ILi128EEENS7_ILi160EEENS7_ILi192EEEEEELi128ENS_12float_e4m3_tEfNS_4arch4Sm90ELb0ELb0ELb1ELb1ELb0ELb0ELb0ELb1ELb1ELb1ELb0ELb0EEENS1_21CollectiveEpilogueFwdINS6_IJSA_SA_SB_EEES9_NS_10bfloat16_tESG_Li256ELb1ELb1ELb0ELb1EEENS1_36VarlenDynamicPersistentTileSchedulerILi128ELi160ELi256ELi128ELb0ELb1ELb1ELb0ELb1ELb1EEEEEEEEEvNT_6ParamsE --------------------------
	.section	.text._ZN7cutlass13device_kernelIN5flash11enable_sm90INS1_16FlashAttnFwdSm90INS1_25CollectiveMainloopFwdSm90ILi2EN4cute5tupleIJNS5_1CILi1EEES8_S8_EEENS6_IJNS7_ILi128EEENS7_ILi160EEENS7_ILi192EEEEEELi128ENS_12float_e4m3_tEfNS_4arch4Sm90ELb0ELb0ELb1ELb1ELb0ELb0ELb0ELb1ELb1ELb1ELb0ELb0EEENS1_21CollectiveEpilogueFwdINS6_IJSA_SA_SB_EEES9_NS_10bfloat16_tESG_Li256ELb1ELb1ELb0ELb1EEENS1_36VarlenDynamicPersistentTileSchedulerILi128ELi160ELi256ELi128ELb0ELb1ELb1ELb0ELb1ELb1EEEEEEEEEvNT_6ParamsE,"ax",@progbits
	.align	128
.text._ZN7cutlass13device_kernelIN5flash11enable_sm90INS1_16FlashAttnFwdSm90INS1_25CollectiveMainloopFwdSm90ILi2EN4cute5tupleIJNS5_1CILi1EEES8_S8_EEENS6_IJNS7_ILi128EEENS7_ILi160EEENS7_ILi192EEEEEELi128ENS_12float_e4m3_tEfNS_4arch4Sm90ELb0ELb0ELb1ELb1ELb0ELb0ELb0ELb1ELb1ELb1ELb0ELb0EEENS1_21CollectiveEpilogueFwdINS6_IJSA_SA_SB_EEES9_NS_10bfloat16_tESG_Li256ELb1ELb1ELb0ELb1EEENS1_36VarlenDynamicPersistentTileSchedulerILi128ELi160ELi256ELi128ELb0ELb1ELb1ELb0ELb1ELb1EEEEEEEEEvNT_6ParamsE:
        .type           _ZN7cutlass13device_kernelIN5flash11enable_sm90INS1_16FlashAttnFwdSm90INS1_25CollectiveMainloopFwdSm90ILi2EN4cute5tupleIJNS5_1CILi1EEES8_S8_EEENS6_IJNS7_ILi128EEENS7_ILi160EEENS7_ILi192EEEEEELi128ENS_12float_e4m3_tEfNS_4arch4Sm90ELb0ELb0ELb1ELb1ELb0ELb0ELb0ELb1ELb1ELb1ELb0ELb0EEENS1_21CollectiveEpilogueFwdINS6_IJSA_SA_SB_EEES9_NS_10bfloat16_tESG_Li256ELb1ELb1ELb0ELb1EEENS1_36VarlenDynamicPersistentTileSchedulerILi128ELi160ELi256ELi128ELb0ELb1ELb1ELb0ELb1ELb1EEEEEEEEEvNT_6ParamsE,@function
        .size           _ZN7cutlass13device_kernelIN5flash11enable_sm90INS1_16FlashAttnFwdSm90INS1_25CollectiveMainloopFwdSm90ILi2EN4cute5tupleIJNS5_1CILi1EEES8_S8_EEENS6_IJNS7_ILi128EEENS7_ILi160EEENS7_ILi192EEEEEELi128ENS_12float_e4m3_tEfNS_4arch4Sm90ELb0ELb0ELb1ELb1ELb0ELb0ELb0ELb1ELb1ELb1ELb0ELb0EEENS1_21CollectiveEpilogueFwdINS6_IJSA_SA_SB_EEES9_NS_10bfloat16_tESG_Li256ELb1ELb1ELb0ELb1EEENS1_36VarlenDynamicPersistentTileSchedulerILi128ELi160ELi256ELi128ELb0ELb1ELb1ELb0ELb1ELb1EEEEEEEEEvNT_6ParamsE,(.L_x_12 - _ZN7cutlass13device_kernelIN5flash11enable_sm90INS1_16FlashAttnFwdSm90INS1_25CollectiveMainloopFwdSm90ILi2EN4cute5tupleIJNS5_1CILi1EEES8_S8_EEENS6_IJNS7_ILi128EEENS7_ILi160EEENS7_ILi192EEEEEELi128ENS_12float_e4m3_tEfNS_4arch4Sm90ELb0ELb0ELb1ELb1ELb0ELb0ELb0ELb1ELb1ELb1ELb0ELb0EEENS1_21CollectiveEpilogueFwdINS6_IJSA_SA_SB_EEES9_NS_10bfloat16_tESG_Li256ELb1ELb1ELb0ELb1EEENS1_36VarlenDynamicPersistentTileSchedulerILi128ELi160ELi256ELi128ELb0ELb1ELb1ELb0ELb1ELb1EEEEEEEEEvNT_6ParamsE)
        .other          _ZN7cutlass13device_kernelIN5flash11enable_sm90INS1_16FlashAttnFwdSm90INS1_25CollectiveMainloopFwdSm90ILi2EN4cute5tupleIJNS5_1CILi1EEES8_S8_EEENS6_IJNS7_ILi128EEENS7_ILi160EEENS7_ILi192EEEEEELi128ENS_12float_e4m3_tEfNS_4arch4Sm90ELb0ELb0ELb1ELb1ELb0ELb0ELb0ELb1ELb1ELb1ELb0ELb0EEENS1_21CollectiveEpilogueFwdINS6_IJSA_SA_SB_EEES9_NS_10bfloat16_tESG_Li256ELb1ELb1ELb0ELb1EEENS1_36VarlenDynamicPersistentTileSchedulerILi128ELi160ELi256ELi128ELb0ELb1ELb1ELb0ELb1ELb1EEEEEEEEEvNT_6ParamsE,@"STO_CUDA_ENTRY STV_DEFAULT"
_ZN7cutlass13device_kernelIN5flash11enable_sm90INS1_16FlashAttnFwdSm90INS1_25CollectiveMainloopFwdSm90ILi2EN4cute5tupleIJNS5_1CILi1EEES8_S8_EEENS6_IJNS7_ILi128EEENS7_ILi160EEENS7_ILi192EEEEEELi128ENS_12float_e4m3_tEfNS_4arch4Sm90ELb0ELb0ELb1ELb1ELb0ELb0ELb0ELb1ELb1ELb1ELb0ELb0EEENS1_21CollectiveEpilogueFwdINS6_IJSA_SA_SB_EEES9_NS_10bfloat16_tESG_Li256ELb1ELb1ELb0ELb1EEENS1_36VarlenDynamicPersistentTileSchedulerILi128ELi160ELi256ELi128ELb0ELb1ELb1ELb0ELb1ELb1EEEEEEEEEvNT_6ParamsE:
[----:B------:R-:W-:Y:S01]  /*0000*/  LDC R1, c[0x0][0x37c] ;  /* 0x0000df00ff017b82 */ /* 0x000fe20000000800 */
[----:B------:R-:W-:Y:S05]  /*0010*/  EXIT ;  /* 0x000000000000794d */ /* 0x000fea0003800000 */
.L_x_2:
        /* <DEDUP_REMOVED lines=14> */
.L_x_12:


//--------------------- .text._ZN7cutlass13device_kernelIN5flash11enable_sm90INS1_16FlashAttnFwdSm90INS1_25CollectiveMainloopFwdSm90ILi2EN4cute5tupleIJNS5_1CILi1EEES8_S8_EEENS6_IJNS7_ILi128EEENS7_ILi160EEENS7_ILi192EEEEEELi128ENS_12float_e4m3_tEfNS_4arch4Sm90ELb0ELb0ELb1ELb1ELb0ELb1ELb0ELb1ELb1ELb1ELb0ELb0EEENS1_21CollectiveEpilogueFwdINS6_IJSA_SA_SB_EEES9_NS_10bfloat16_tESG_Li256ELb1ELb1ELb0ELb1EEENS1_36VarlenDynamicPersistentTileSchedulerILi128ELi160ELi256ELi128ELb0ELb1ELb1ELb0ELb1ELb1EEEEEEEEEvNT_6ParamsE --------------------------
	.section	.text._ZN7cutlass13device_kernelIN5flash11enable_sm90INS1_16FlashAttnFwdSm90INS1_25CollectiveMainloopFwdSm90ILi2EN4cute5tupleIJNS5_1CILi1EEES8_S8_EEENS6_IJNS7_ILi128EEENS7_ILi160EEENS7_ILi192EEEEEELi128ENS_12float_e4m3_tEfNS_4arch4Sm90ELb0ELb0ELb1ELb1ELb0ELb1ELb0ELb1ELb1ELb1ELb0ELb0EEENS1_21CollectiveEpilogueFwdINS6_IJSA_SA_SB_EEES9_NS_10bfloat16_tESG_Li256ELb1ELb1ELb0ELb1EEENS1_36VarlenDynamicPersistentTileSchedulerILi128ELi160ELi256ELi128ELb0ELb1ELb1ELb0ELb1ELb1EEEEEEEEEvNT_6ParamsE,"ax",@progbits
	.align	128
.text._ZN7cutlass13device_kernelIN5flash11enable_sm90INS1_16FlashAttnFwdSm90INS1_25CollectiveMainloopFwdSm90ILi2EN4cute5tupleIJNS5_1CILi1EEES8_S8_EEENS6_IJNS7_ILi128EEENS7_ILi160EEENS7_ILi192EEEEEELi128ENS_12float_e4m3_tEfNS_4arch4Sm90ELb0ELb0ELb1ELb1ELb0ELb1ELb0ELb1ELb1ELb1ELb0ELb0EEENS1_21CollectiveEpilogueFwdINS6_IJSA_SA_SB_EEES9_NS_10bfloat16_tESG_Li256ELb1ELb1ELb0ELb1EEENS1_36VarlenDynamicPersistentTileSchedulerILi128ELi160ELi256ELi128ELb0ELb1ELb1ELb0ELb1ELb1EEEEEEEEEvNT_6ParamsE:
        .type           _ZN7cutlass13device_kernelIN5flash11enable_sm90INS1_16FlashAttnFwdSm90INS1_25CollectiveMainloopFwdSm90ILi2EN4cute5tupleIJNS5_1CILi1EEES8_S8_EEENS6_IJNS7_ILi128EEENS7_ILi160EEENS7_ILi192EEEEEELi128ENS_12float_e4m3_tEfNS_4arch4Sm90ELb0ELb0ELb1ELb1ELb0ELb1ELb0ELb1ELb1ELb1ELb0ELb0EEENS1_21CollectiveEpilogueFwdINS6_IJSA_SA_SB_EEES9_NS_10bfloat16_tESG_Li256ELb1ELb1ELb0ELb1EEENS1_36VarlenDynamicPersistentTileSchedulerILi128ELi160ELi256ELi128ELb0ELb1ELb1ELb0ELb1ELb1EEEEEEEEEvNT_6ParamsE,@function
        .size           _ZN7cutlass13device_kernelIN5flash11enable_sm90INS1_16FlashAttnFwdSm90INS1_25CollectiveMainloopFwdSm90ILi2EN4cute5tupleIJNS5_1CILi1EEES8_S8_EEENS6_IJNS7_ILi128EEENS7_ILi160EEENS7_ILi192EEEEEELi128ENS_12float_e4m3_tEfNS_4arch4Sm90ELb0ELb0ELb1ELb1ELb0ELb1ELb0ELb1ELb1ELb1ELb0ELb0EEENS1_21CollectiveEpilogueFwdINS6_IJSA_SA_SB_EEES9_NS_10bfloat16_tESG_Li256ELb1ELb1ELb0ELb1EEENS1_36VarlenDynamicPersistentTileSchedulerILi128ELi160ELi256ELi128ELb0ELb1ELb1ELb0ELb1ELb1EEEEEEEEEvNT_6ParamsE,(.L_x_13 - _ZN7cutlass13device_kernelIN5flash11enable_sm90INS1_16FlashAttnFwdSm90INS1_25CollectiveMainloopFwdSm90ILi2EN4cute5tupleIJNS5_1CILi1EEES8_S8_EEENS6_IJNS7_ILi128EEENS7_ILi160EEENS7_ILi192EEEEEELi128ENS_12float_e4m3_tEfNS_4arch4Sm90ELb0ELb0ELb1ELb1ELb0ELb1ELb0ELb1ELb1ELb1ELb0ELb0EEENS1_21CollectiveEpilogueFwdINS6_IJSA_SA_SB_EEES9_NS_10bfloat16_tESG_Li256ELb1ELb1ELb0ELb1EEENS1_36VarlenDynamicPersistentTileSchedulerILi128ELi160ELi256ELi128ELb0ELb1ELb1ELb0ELb1ELb1EEEEEEEEEvNT_6ParamsE)
        .other          _ZN7cutlass13device_kernelIN5flash11enable_sm90INS1_16FlashAttnFwdSm90INS1_25CollectiveMainloopFwdSm90ILi2EN4cute5tupleIJNS5_1CILi1EEES8_S8_EEENS6_IJNS7_ILi128EEENS7_ILi160EEENS7_ILi192EEEEEELi128ENS_12float_e4m3_tEfNS_4arch4Sm90ELb0ELb0ELb1ELb1ELb0ELb1ELb0ELb1ELb1ELb1ELb0ELb0EEENS1_21CollectiveEpilogueFwdINS6_IJSA_SA_SB_EEES9_NS_10bfloat16_tESG_Li256ELb1ELb1ELb0ELb1EEENS1_36VarlenDynamicPersistentTileSchedulerILi128ELi160ELi256ELi128ELb0ELb1ELb1ELb0ELb1ELb1EEEEEEEEEvNT_6ParamsE,@"STO_CUDA_ENTRY STV_DEFAULT"
_ZN7cutlass13device_kernelIN5flash11enable_sm90INS1_16FlashAttnFwdSm90INS1_25CollectiveMainloopFwdSm90ILi2EN4cute5tupleIJNS5_1CILi1EEES8_S8_EEENS6_IJNS7_ILi128EEENS7_ILi160EEENS7_ILi192EEEEEELi128ENS_12float_e4m3_tEfNS_4arch4Sm90ELb0ELb0ELb1ELb1ELb0ELb1ELb0ELb1ELb1ELb1ELb0ELb0EEENS1_21CollectiveEpilogueFwdINS6_IJSA_SA_SB_EEES9_NS_10bfloat16_tESG_Li256ELb1ELb1ELb0ELb1EEENS1_36VarlenDynamicPersistentTileSchedulerILi128ELi160ELi256ELi128ELb0ELb1ELb1ELb0ELb1ELb1EEEEEEEEEvNT_6ParamsE:
[----:B------:R-:W-:Y:S01]  /*0000*/  LDC R1, c[0x0][0x37c] ;  /* 0x0000df00ff017b82 */ /* 0x000fe20000000800 */
[----:B------:R-:W-:Y:S05]  /*0010*/  EXIT ;  /* 0x000000000000794d */ /* 0x000fea0003800000 */
.L_x_3:
        /* <DEDUP_REMOVED lines=14> */
.L_x_13:


//--------------------- .text._ZN7cutlass13device_kernelIN5flash11enable_sm90INS1_16FlashAttnFwdSm90INS1_25CollectiveMainloopFwdSm90ILi2EN4cute5tupleIJNS5_1CILi1EEES8_S8_EEENS6_IJNS7_ILi128EEESA_NS7_ILi192EEEEEELi128ENS_12float_e4m3_tEfNS_4arch4Sm90ELb0ELb1ELb1ELb0ELb0ELb0ELb0ELb1ELb1ELb1ELb0ELb0EEENS1_21CollectiveEpilogueFwdINS6_IJSA_SA_SA_EEES9_NS_10bfloat16_tESF_Li256ELb0ELb1ELb0ELb1EEENS1_30DynamicPersistentTileSchedulerILi256ELi128ELb0ELb1ELb1EEEEEEEEEvNT_6ParamsE --------------------------
	.section	.text._ZN7cutlass13device_kernelIN5flash11enable_sm90INS1_16FlashAttnFwdSm90INS1_25CollectiveMainloopFwdSm90ILi2EN4cute5tupleIJNS5_1CILi1EEES8_S8_EEENS6_IJNS7_ILi128EEESA_NS7_ILi192EEEEEELi128ENS_12float_e4m3_tEfNS_4arch4Sm90ELb0ELb1ELb1ELb0ELb0ELb0ELb0ELb1ELb1ELb1ELb0ELb0EEENS1_21CollectiveEpilogueFwdINS6_IJSA_SA_SA_EEES9_NS_10bfloat16_tESF_Li256ELb0ELb1ELb0ELb1EEENS1_30DynamicPersistentTileSchedulerILi256ELi128ELb0ELb1ELb1EEEEEEEEEvNT_6ParamsE,"ax",@progbits
	.align	128
.text._ZN7cutlass13device_kernelIN5flash11enable_sm90INS1_16FlashAttnFwdSm90INS1_25CollectiveMainloopFwdSm90ILi2EN4cute5tupleIJNS5_1CILi1EEES8_S8_EEENS6_IJNS7_ILi128EEESA_NS7_ILi192EEEEEELi128ENS_12float_e4m3_tEfNS_4arch4Sm90ELb0ELb1ELb1ELb0ELb0ELb0ELb0ELb1ELb1ELb1ELb0ELb0EEENS1_21CollectiveEpilogueFwdINS6_IJSA_SA_SA_EEES9_NS_10bfloat16_tESF_Li256ELb0ELb1ELb0ELb1EEENS1_30DynamicPersistentTileSchedulerILi256ELi128ELb0ELb1ELb1EEEEEEEEEvNT_6ParamsE:
        .type           _ZN7cutlass13device_kernelIN5flash11enable_sm90INS1_16FlashAttnFwdSm90INS1_25CollectiveMainloopFwdSm90ILi2EN4cute5tupleIJNS5_1CILi1EEES8_S8_EEENS6_IJNS7_ILi128EEESA_NS7_ILi192EEEEEELi128ENS_12float_e4m3_tEfNS_4arch4Sm90ELb0ELb1ELb1ELb0ELb0ELb0ELb0ELb1ELb1ELb1ELb0ELb0EEENS1_21CollectiveEpilogueFwdINS6_IJSA_SA_SA_EEES9_NS_10bfloat16_tESF_Li256ELb0ELb1ELb0ELb1EEENS1_30DynamicPersistentTileSchedulerILi256ELi128ELb0ELb1ELb1EEEEEEEEEvNT_6ParamsE,@function
        .size           _ZN7cutlass13device_kernelIN5flash11enable_sm90INS1_16FlashAttnFwdSm90INS1_25CollectiveMainloopFwdSm90ILi2EN4cute5tupleIJNS5_1CILi1EEES8_S8_EEENS6_IJNS7_ILi128EEESA_NS7_ILi192EEEEEELi128ENS_12float_e4m3_tEfNS_4arch4Sm90ELb0ELb1ELb1ELb0ELb0ELb0ELb0ELb1ELb1ELb1ELb0ELb0EEENS1_21CollectiveEpilogueFwdINS6_IJSA_SA_SA_EEES9_NS_10bfloat16_tESF_Li256ELb0ELb1ELb0ELb1EEENS1_30DynamicPersistentTileSchedulerILi256ELi128ELb0ELb1ELb1EEEEEEEEEvNT_6ParamsE,(.L_x_14 - _ZN7cutlass13device_kernelIN5flash11enable_sm90INS1_16FlashAttnFwdSm90INS1_25CollectiveMainloopFwdSm90ILi2EN4cute5tupleIJNS5_1CILi1EEES8_S8_EEENS6_IJNS7_ILi128EEESA_NS7_ILi192EEEEEELi128ENS_12float_e4m3_tEfNS_4arch4Sm90ELb0ELb1ELb1ELb0ELb0ELb0ELb0ELb1ELb1ELb1ELb0ELb0EEENS1_21CollectiveEpilogueFwdINS6_IJSA_SA_SA_EEES9_NS_10bfloat16_tESF_Li256ELb0ELb1ELb0ELb1EEENS1_30DynamicPersistentTileSchedulerILi256ELi128ELb0ELb1ELb1EEEEEEEEEvNT_6ParamsE)
        .other          _ZN7cutlass13device_kernelIN5flash11enable_sm90INS1_16FlashAttnFwdSm90INS1_25CollectiveMainloopFwdSm90ILi2EN4cute5tupleIJNS5_1CILi1EEES8_S8_EEENS6_IJNS7_ILi128EEESA_NS7_ILi192EEEEEELi128ENS_12float_e4m3_tEfNS_4arch4Sm90ELb0ELb1ELb1ELb0ELb0ELb0ELb0ELb1ELb1ELb1ELb0ELb0EEENS1_21CollectiveEpilogueFwdINS6_IJSA_SA_SA_EEES9_NS_10bfloat16_tESF_Li256ELb0ELb1ELb0ELb1EEENS1_30DynamicPersistentTileSchedulerILi256ELi128ELb0ELb1ELb1EEEEEEEEEvNT_6ParamsE,@"STO_CUDA_ENTRY STV_DEFAULT"
_ZN7cutlass13device_kernelIN5flash11enable_sm90INS1_16FlashAttnFwdSm90INS1_25CollectiveMainloopFwdSm90ILi2EN4cute5tupleIJNS5_1CILi1EEES8_S8_EEENS6_IJNS7_ILi128EEESA_NS7_ILi192EEEEEELi128ENS_12float_e4m3_tEfNS_4arch4Sm90ELb0ELb1ELb1ELb0ELb0ELb0ELb0ELb1ELb1ELb1ELb0ELb0EEENS1_21CollectiveEpilogueFwdINS6_IJSA_SA_SA_EEES9_NS_10bfloat16_tESF_Li256ELb0ELb1ELb0ELb1EEENS1_30DynamicPersistentTileSchedulerILi256ELi128ELb0ELb1ELb1EEEEEEEEEvNT_6ParamsE:
[----:B------:R-:W-:Y:S01]  /*0000*/  LDC R1, c[0x0][0x37c] ;  /* 0x0000df00ff017b82 */ /* 0x000fe20000000800 */
[----:B------:R-:W-:Y:S05]  /*0010*/  EXIT ;  /* 0x000000000000794d */ /* 0x000fea0003800000 */
.L_x_4:
        /* <DEDUP_REMOVED lines=14> */
.L_x_14:


//--------------------- .text._ZN7cutlass13device_kernelIN5flash11enable_sm90INS1_16FlashAttnFwdSm90INS1_25CollectiveMainloopFwdSm90ILi2EN4cute5tupleIJNS5_1CILi1EEES8_S8_EEENS6_IJNS7_ILi128EEESA_NS7_ILi192EEEEEELi128ENS_12float_e4m3_tEfNS_4arch4Sm90ELb0ELb1ELb1ELb1ELb0ELb0ELb0ELb1ELb1ELb1ELb0ELb0EEENS1_21CollectiveEpilogueFwdINS6_IJSA_SA_SA_EEES9_NS_10bfloat16_tESF_Li256ELb1ELb1ELb0ELb1EEENS1_36VarlenDynamicPersistentTileSchedulerILi128ELi128ELi256ELi128ELb0ELb1ELb1ELb1ELb0ELb1EEEEEEEEEvNT_6ParamsE --------------------------
	.section	.text._ZN7cutlass13device_kernelIN5flash11enable_sm90INS1_16FlashAttnFwdSm90INS1_25CollectiveMainloopFwdSm90ILi2EN4cute5tupleIJNS5_1CILi1EEES8_S8_EEENS6_IJNS7_ILi128EEESA_NS7_ILi192EEEEEELi128ENS_12float_e4m3_tEfNS_4arch4Sm90ELb0ELb1ELb1ELb1ELb0ELb0ELb0ELb1ELb1ELb1ELb0ELb0EEENS1_21CollectiveEpilogueFwdINS6_IJSA_SA_SA_EEES9_NS_10bfloat16_tESF_Li256ELb1ELb1ELb0ELb1EEENS1_36VarlenDynamicPersistentTileSchedulerILi128ELi128ELi256ELi128ELb0ELb1ELb1ELb1ELb0ELb1EEEEEEEEEvNT_6ParamsE,"ax",@progbits
	.align	128
.text._ZN7cutlass13device_kernelIN5flash11enable_sm90INS1_16FlashAttnFwdSm90INS1_25CollectiveMainloopFwdSm90ILi2EN4cute5tupleIJNS5_1CILi1EEES8_S8_EEENS6_IJNS7_ILi128EEESA_NS7_ILi192EEEEEELi128ENS_12float_e4m3_tEfNS_4arch4Sm90ELb0ELb1ELb1ELb1ELb0ELb0ELb0ELb1ELb1ELb1ELb0ELb0EEENS1_21CollectiveEpilogueFwdINS6_IJSA_SA_SA_EEES9_NS_10bfloat16_tESF_Li256ELb1ELb1ELb0ELb1EEENS1_36VarlenDynamicPersistentTileSchedulerILi128ELi128ELi256ELi128ELb0ELb1ELb1ELb1ELb0ELb1EEEEEEEEEvNT_6ParamsE:
        .type           _ZN7cutlass13device_kernelIN5flash11enable_sm90INS1_16FlashAttnFwdSm90INS1_25CollectiveMainloopFwdSm90ILi2EN4cute5tupleIJNS5_1CILi1EEES8_S8_EEENS6_IJNS7_ILi128EEESA_NS7_ILi192EEEEEELi128ENS_12float_e4m3_tEfNS_4arch4Sm90ELb0ELb1ELb1ELb1ELb0ELb0ELb0ELb1ELb1ELb1ELb0ELb0EEENS1_21CollectiveEpilogueFwdINS6_IJSA_SA_SA_EEES9_NS_10bfloat16_tESF_Li256ELb1ELb1ELb0ELb1EEENS1_36VarlenDynamicPersistentTileSchedulerILi128ELi128ELi256ELi128ELb0ELb1ELb1ELb1ELb0ELb1EEEEEEEEEvNT_6ParamsE,@function
        .size           _ZN7cutlass13device_kernelIN5flash11enable_sm90INS1_16FlashAttnFwdSm90INS1_25CollectiveMainloopFwdSm90ILi2EN4cute5tupleIJNS5_1CILi1EEES8_S8_EEENS6_IJNS7_ILi128EEESA_NS7_ILi192EEEEEELi128ENS_12float_e4m3_tEfNS_4arch4Sm90ELb0ELb1ELb1ELb1ELb0ELb0ELb0ELb1ELb1ELb1ELb0ELb0EEENS1_21CollectiveEpilogueFwdINS6_IJSA_SA_SA_EEES9_NS_10bfloat16_tESF_Li256ELb1ELb1ELb0ELb1EEENS1_36VarlenDynamicPersistentTileSchedulerILi128ELi128ELi256ELi128ELb0ELb1ELb1ELb1ELb0ELb1EEEEEEEEEvNT_6ParamsE,(.L_x_15 - _ZN7cutlass13device_kernelIN5flash11enable_sm90INS1_16FlashAttnFwdSm90INS1_25CollectiveMainloopFwdSm90ILi2EN4cute5tupleIJNS5_1CILi1EEES8_S8_EEENS6_IJNS7_ILi128EEESA_NS7_ILi192EEEEEELi128ENS_12float_e4m3_tEfNS_4arch4Sm90ELb0ELb1ELb1ELb1ELb0ELb0ELb0ELb1ELb1ELb1ELb0ELb0EEENS1_21CollectiveEpilogueFwdINS6_IJSA_SA_SA_EEES9_NS_10bfloat16_tESF_Li256ELb1ELb1ELb0ELb1EEENS1_36VarlenDynamicPersistentTileSchedulerILi128ELi128ELi256ELi128ELb0ELb1ELb1ELb1ELb0ELb1EEEEEEEEEvNT_6ParamsE)
        .other          _ZN7cutlass13device_kernelIN5flash11enable_sm90INS1_16FlashAttnFwdSm90INS1_25CollectiveMainloopFwdSm90ILi2EN4cute5tupleIJNS5_1CILi1EEES8_S8_EEENS6_IJNS7_ILi128EEESA_NS7_ILi192EEEEEELi128ENS_12float_e4m3_tEfNS_4arch4Sm90ELb0ELb1ELb1ELb1ELb0ELb0ELb0ELb1ELb1ELb1ELb0ELb0EEENS1_21CollectiveEpilogueFwdINS6_IJSA_SA_SA_EEES9_NS_10bfloat16_tESF_Li256ELb1ELb1ELb0ELb1EEENS1_36VarlenDynamicPersistentTileSchedulerILi128ELi128ELi256ELi128ELb0ELb1ELb1ELb1ELb0ELb1EEEEEEEEEvNT_6ParamsE,@"STO_CUDA_ENTRY STV_DEFAULT"
_ZN7cutlass13device_kernelIN5flash11enable_sm90INS1_16FlashAttnFwdSm90INS1_25CollectiveMainloopFwdSm90ILi2EN4cute5tupleIJNS5_1CILi1EEES8_S8_EEENS6_IJNS7_ILi128EEESA_NS7_ILi192EEEEEELi128ENS_12float_e4m3_tEfNS_4arch4Sm90ELb0ELb1ELb1ELb1ELb0ELb0ELb0ELb1ELb1ELb1ELb0ELb0EEENS1_21CollectiveEpilogueFwdINS6_IJSA_SA_SA_EEES9_NS_10bfloat16_tESF_Li256ELb1ELb1ELb0ELb1EEENS1_36VarlenDynamicPersistentTileSchedulerILi128ELi128ELi256ELi128ELb0ELb1ELb1ELb1ELb0ELb1EEEEEEEEEvNT_6ParamsE:
[----:B------:R-:W-:Y:S01]  /*0000*/  LDC R1, c[0x0][0x37c] ;  /* 0x0000df00ff017b82 */ /* 0x000fe20000000800 */
[----:B------:R-:W-:Y:S05]  /*0010*/  EXIT ;  /* 0x000000000000794d */ /* 0x000fea0003800000 */
.L_x_5:
        /* <DEDUP_REMOVED lines=14> */
.L_x_15:


//--------------------- .text._ZN7cutlass13device_kernelIN5flash11enable_sm90INS1_16FlashAttnFwdSm90INS1_25CollectiveMainloopFwdSm90ILi2EN4cute5tupleIJNS5_1CILi1EEES8_S8_EEENS6_IJNS7_ILi128EEESA_NS7_ILi192EEEEEELi128ENS_12float_e4m3_tEfNS_4arch4Sm90ELb0ELb1ELb1ELb1ELb0ELb1ELb0ELb1ELb1ELb1ELb0ELb0EEENS1_21CollectiveEpilogueFwdINS6_IJSA_SA_SA_EEES9_NS_10bfloat16_tESF_Li256ELb1ELb1ELb0ELb1EEENS1_36VarlenDynamicPersistentTileSchedulerILi128ELi128ELi256ELi128ELb0ELb1ELb1ELb1ELb0ELb1EEEEEEEEEvNT_6ParamsE --------------------------
	.section	.text._ZN7cutlass13device_kernelIN5flash11enable_sm90INS1_16FlashAttnFwdSm90INS1_25CollectiveMainloopFwdSm90ILi2EN4cute5tupleIJNS5_1CILi1EEES8_S8_EEENS6_IJNS7_ILi128EEESA_NS7_ILi192EEEEEELi128ENS_12float_e4m3_tEfNS_4arch4Sm90ELb0ELb1ELb1ELb1ELb0ELb1ELb0ELb1ELb1ELb1ELb0ELb0EEENS1_21CollectiveEpilogueFwdINS6_IJSA_SA_SA_EEES9_NS_10bfloat16_tESF_Li256ELb1ELb1ELb0ELb1EEENS1_36VarlenDynamicPersistentTileSchedulerILi128ELi128ELi256ELi128ELb0ELb1ELb1ELb1ELb0ELb1EEEEEEEEEvNT_6ParamsE,"ax",@progbits
	.align	128
.text._ZN7cutlass13device_kernelIN5flash11enable_sm90INS1_16FlashAttnFwdSm90INS1_25CollectiveMainloopFwdSm90ILi2EN4cute5tupleIJNS5_1CILi1EEES8_S8_EEENS6_IJNS7_ILi128EEESA_NS7_ILi192EEEEEELi128ENS_12float_e4m3_tEfNS_4arch4Sm90ELb0ELb1ELb1ELb1ELb0ELb1ELb0ELb1ELb1ELb1ELb0ELb0EEENS1_21CollectiveEpilogueFwdINS6_IJSA_SA_SA_EEES9_NS_10bfloat16_tESF_Li256ELb1ELb1ELb0ELb1EEENS1_36VarlenDynamicPersistentTileSchedulerILi128ELi128ELi256ELi128ELb0ELb1ELb1ELb1ELb0ELb1EEEEEEEEEvNT_6ParamsE:
        .type           _ZN7cutlass13device_kernelIN5flash11enable_sm90INS1_16FlashAttnFwdSm90INS1_25CollectiveMainloopFwdSm90ILi2EN4cute5tupleIJNS5_1CILi1EEES8_S8_EEENS6_IJNS7_ILi128EEESA_NS7_ILi192EEEEEELi128ENS_12float_e4m3_tEfNS_4arch4Sm90ELb0ELb1ELb1ELb1ELb0ELb1ELb0ELb1ELb1ELb1ELb0ELb0EEENS1_21CollectiveEpilogueFwdINS6_IJSA_SA_SA_EEES9_NS_10bfloat16_tESF_Li256ELb1ELb1ELb0ELb1EEENS1_36VarlenDynamicPersistentTileSchedulerILi128ELi128ELi256ELi128ELb0ELb1ELb1ELb1ELb0ELb1EEEEEEEEEvNT_6ParamsE,@function
        .size           _ZN7cutlass13device_kernelIN5flash11enable_sm90INS1_16FlashAttnFwdSm90INS1_25CollectiveMainloopFwdSm90ILi2EN4cute5tupleIJNS5_1CILi1EEES8_S8_EEENS6_IJNS7_ILi128EEESA_NS7_ILi192EEEEEELi128ENS_12float_e4m3_tEfNS_4arch4Sm90ELb0ELb1ELb1ELb1ELb0ELb1ELb0ELb1ELb1ELb1ELb0ELb0EEENS1_21CollectiveEpilogueFwdINS6_IJSA_SA_SA_EEES9_NS_10bfloat16_tESF_Li256ELb1ELb1ELb0ELb1EEENS1_36VarlenDynamicPersistentTileSchedulerILi128ELi128ELi256ELi128ELb0ELb1ELb1ELb1ELb0ELb1EEEEEEEEEvNT_6ParamsE,(.L_x_16 - _ZN7cutlass13device_kernelIN5flash11enable_sm90INS1_16FlashAttnFwdSm90INS1_25CollectiveMainloopFwdSm90ILi2EN4cute5tupleIJNS5_1CILi1EEES8_S8_EEENS6_IJNS7_ILi128EEESA_NS7_ILi192EEEEEELi128ENS_12float_e4m3_tEfNS_4arch4Sm90ELb0ELb1ELb1ELb1ELb0ELb1ELb0ELb1ELb1ELb1ELb0ELb0EEENS1_21CollectiveEpilogueFwdINS6_IJSA_SA_SA_EEES9_NS_10bfloat16_tESF_Li256ELb1ELb1ELb0ELb1EEENS1_36VarlenDynamicPersistentTileSchedulerILi128ELi128ELi256ELi128ELb0ELb1ELb1ELb1ELb0ELb1EEEEEEEEEvNT_6ParamsE)
        .other          _ZN7cutlass13device_kernelIN5flash11enable_sm90INS1_16FlashAttnFwdSm90INS1_25CollectiveMainloopFwdSm90ILi2EN4cute5tupleIJNS5_1CILi1EEES8_S8_EEENS6_IJNS7_ILi128EEESA_NS7_ILi192EEEEEELi128ENS_12float_e4m3_tEfNS_4arch4Sm90ELb0ELb1ELb1ELb1ELb0ELb1ELb0ELb1ELb1ELb1ELb0ELb0EEENS1_21CollectiveEpilogueFwdINS6_IJSA_SA_SA_EEES9_NS_10bfloat16_tESF_Li256ELb1ELb1ELb0ELb1EEENS1_36VarlenDynamicPersistentTileSchedulerILi128ELi128ELi256ELi128ELb0ELb1ELb1ELb1ELb0ELb1EEEEEEEEEvNT_6ParamsE,@"STO_CUDA_ENTRY STV_DEFAULT"
_ZN7cutlass13device_kernelIN5flash11enable_sm90INS1_16FlashAttnFwdSm90INS1_25CollectiveMainloopFwdSm90ILi2EN4cute5tupleIJNS5_1CILi1EEES8_S8_EEENS6_IJNS7_ILi128EEESA_NS7_ILi192EEEEEELi128ENS_12float_e4m3_tEfNS_4arch4Sm90ELb0ELb1ELb1ELb1ELb0ELb1ELb0ELb1ELb1ELb1ELb0ELb0EEENS1_21CollectiveEpilogueFwdINS6_IJSA_SA_SA_EEES9_NS_10bfloat16_tESF_Li256ELb1ELb1ELb0ELb1EEENS1_36VarlenDynamicPersistentTileSchedulerILi128ELi128ELi256ELi128ELb0ELb1ELb1ELb1ELb0ELb1EEEEEEEEEvNT_6ParamsE:
[----:B------:R-:W-:Y:S01]  /*0000*/  LDC R1, c[0x0][0x37c] ;  /* 0x0000df00ff017b82 */ /* 0x000fe20000000800 */
[----:B------:R-:W-:Y:S05]  /*0010*/  EXIT ;  /* 0x000000000000794d */ /* 0x000fea0003800000 */
.L_x_6:
        /* <DEDUP_REMOVED lines=14> */
.L_x_16:


//--------------------- .text._ZN7cutlass13device_kernelIN5flash11enable_sm90INS1_16FlashAttnFwdSm90INS1_25CollectiveMainloopFwdSm90ILi2EN4cute5tupleIJNS5_1CILi1EEES8_S8_EEENS6_IJNS7_ILi128EEENS7_ILi160EEENS7_ILi192EEEEEELi128ENS_12float_e4m3_tEfNS_4arch4Sm90ELb1ELb0ELb1ELb0ELb0ELb0ELb0ELb1ELb1ELb1ELb0ELb0EEENS1_21CollectiveEpilogueFwdINS6_IJSA_SA_SB_EEES9_NS_10bfloat16_tESG_Li256ELb0ELb1ELb0ELb1EEENS1_30DynamicPersistentTileSchedulerILi256ELi128ELb0ELb1ELb1EEEEEEEEEvNT_6ParamsE --------------------------
	.section	.text._ZN7cutlass13device_kernelIN5flash11enable_sm90INS1_16FlashAttnFwdSm90INS1_25CollectiveMainloopFwdSm90ILi2EN4cute5tupleIJNS5_1CILi1EEES8_S8_EEENS6_IJNS7_ILi128EEENS7_ILi160EEENS7_ILi192EEEEEELi128ENS_12float_e4m3_tEfNS_4arch4Sm90ELb1ELb0ELb1ELb0ELb0ELb0ELb0ELb1ELb1ELb1ELb0ELb0EEENS1_21CollectiveEpilogueFwdINS6_IJSA_SA_SB_EEES9_NS_10bfloat16_tESG_Li256ELb0ELb1ELb0ELb1EEENS1_30DynamicPersistentTileSchedulerILi256ELi128ELb0ELb1ELb1EEEEEEEEEvNT_6ParamsE,"ax",@progbits
	.align	128
.text._ZN7cutlass13device_kernelIN5flash11enable_sm90INS1_16FlashAttnFwdSm90INS1_25CollectiveMainloopFwdSm90ILi2EN4cute5tupleIJNS5_1CILi1EEES8_S8_EEENS6_IJNS7_ILi128EEENS7_ILi160EEENS7_ILi192EEEEEELi128ENS_12float_e4m3_tEfNS_4arch4Sm90ELb1ELb0ELb1ELb0ELb0ELb0ELb0ELb1ELb1ELb1ELb0ELb0EEENS1_21CollectiveEpilogueFwdINS6_IJSA_SA_SB_EEES9_NS_10bfloat16_tESG_Li256ELb0ELb1ELb0ELb1EEENS1_30DynamicPersistentTileSchedulerILi256ELi128ELb0ELb1ELb1EEEEEEEEEvNT_6ParamsE:
        .type           _ZN7cutlass13device_kernelIN5flash11enable_sm90INS1_16FlashAttnFwdSm90INS1_25CollectiveMainloopFwdSm90ILi2EN4cute5tupleIJNS5_1CILi1EEES8_S8_EEENS6_IJNS7_ILi128EEENS7_ILi160EEENS7_ILi192EEEEEELi128ENS_12float_e4m3_tEfNS_4arch4Sm90ELb1ELb0ELb1ELb0ELb0ELb0ELb0ELb1ELb1ELb1ELb0ELb0EEENS1_21CollectiveEpilogueFwdINS6_IJSA_SA_SB_EEES9_NS_10bfloat16_tESG_Li256ELb0ELb1ELb0ELb1EEENS1_30DynamicPersistentTileSchedulerILi256ELi128ELb0ELb1ELb1EEEEEEEEEvNT_6ParamsE,@function
        .size           _ZN7cutlass13device_kernelIN5flash11enable_sm90INS1_16FlashAttnFwdSm90INS1_25CollectiveMainloopFwdSm90ILi2EN4cute5tupleIJNS5_1CILi1EEES8_S8_EEENS6_IJNS7_ILi128EEENS7_ILi160EEENS7_ILi192EEEEEELi128ENS_12float_e4m3_tEfNS_4arch4Sm90ELb1ELb0ELb1ELb0ELb0ELb0ELb0ELb1ELb1ELb1ELb0ELb0EEENS1_21CollectiveEpilogueFwdINS6_IJSA_SA_SB_EEES9_NS_10bfloat16_tESG_Li256ELb0ELb1ELb0ELb1EEENS1_30DynamicPersistentTileSchedulerILi256ELi128ELb0ELb1ELb1EEEEEEEEEvNT_6ParamsE,(.L_x_17 - _ZN7cutlass13device_kernelIN5flash11enable_sm90INS1_16FlashAttnFwdSm90INS1_25CollectiveMainloopFwdSm90ILi2EN4cute5tupleIJNS5_1CILi1EEES8_S8_EEENS6_IJNS7_ILi128EEENS7_ILi160EEENS7_ILi192EEEEEELi128ENS_12float_e4m3_tEfNS_4arch4Sm90ELb1ELb0ELb1ELb0ELb0ELb0ELb0ELb1ELb1ELb1ELb0ELb0EEENS1_21CollectiveEpilogueFwdINS6_IJSA_SA_SB_EEES9_NS_10bfloat16_tESG_Li256ELb0ELb1ELb0ELb1EEENS1_30DynamicPersistentTileSchedulerILi256ELi128ELb0ELb1ELb1EEEEEEEEEvNT_6ParamsE)
        .other          _ZN7cutlass13device_kernelIN5flash11enable_sm90INS1_16FlashAttnFwdSm90INS1_25CollectiveMainloopFwdSm90ILi2EN4cute5tupleIJNS5_1CILi1EEES8_S8_EEENS6_IJNS7_ILi128EEENS7_ILi160EEENS7_ILi192EEEEEELi128ENS_12float_e4m3_tEfNS_4arch4Sm90ELb1ELb0ELb1ELb0ELb0ELb0ELb0ELb1ELb1ELb1ELb0ELb0EEENS1_21CollectiveEpilogueFwdINS6_IJSA_SA_SB_EEES9_NS_10bfloat16_tESG_Li256ELb0ELb1ELb0ELb1EEENS1_30DynamicPersistentTileSchedulerILi256ELi128ELb0ELb1ELb1EEEEEEEEEvNT_6ParamsE,@"STO_CUDA_ENTRY STV_DEFAULT"
_ZN7cutlass13device_kernelIN5flash11enable_sm90INS1_16FlashAttnFwdSm90INS1_25CollectiveMainloopFwdSm90ILi2EN4cute5tupleIJNS5_1CILi1EEES8_S8_EEENS6_IJNS7_ILi128EEENS7_ILi160EEENS7_ILi192EEEEEELi128ENS_12float_e4m3_tEfNS_4arch4Sm90ELb1ELb0ELb1ELb0ELb0ELb0ELb0ELb1ELb1ELb1ELb0ELb0EEENS1_21CollectiveEpilogueFwdINS6_IJSA_SA_SB_EEES9_NS_10bfloat16_tESG_Li256ELb0ELb1ELb0ELb1EEENS1_30DynamicPersistentTileSchedulerILi256ELi128ELb0ELb1ELb1EEEEEEEEEvNT_6ParamsE:
[----:B------:R-:W-:Y:S01]  /*0000*/  LDC R1, c[0x0][0x37c] ;  /* 0x0000df00ff017b82 */ /* 0x000fe20000000800 */
[----:B------:R-:W-:Y:S05]  /*0010*/  EXIT ;  /* 0x000000000000794d */ /* 0x000fea0003800000 */
.L_x_7:
        /* <DEDUP_REMOVED lines=14> */
.L_x_17:


//--------------------- .text._ZN7cutlass13device_kernelIN5flash11enable_sm90INS1_16FlashAttnFwdSm90INS1_25CollectiveMainloopFwdSm90ILi2EN4cute5tupleIJNS5_1CILi1EEES8_S8_EEENS6_IJNS7_ILi128EEENS7_ILi160EEENS7_ILi192EEEEEELi128ENS_12float_e4m3_tEfNS_4arch4Sm90ELb1ELb0ELb1ELb1ELb0ELb0ELb0ELb1ELb1ELb1ELb0ELb0EEENS1_21CollectiveEpilogueFwdINS6_IJSA_SA_SB_EEES9_NS_10bfloat16_tESG_Li256ELb1ELb1ELb0ELb1EEENS1_36VarlenDynamicPersistentTileSchedulerILi128ELi160ELi256ELi128ELb0ELb1ELb1ELb1ELb1ELb1EEEEEEEEEvNT_6ParamsE --------------------------
	.section	.text._ZN7cutlass13device_kernelIN5flash11enable_sm90INS1_16FlashAttnFwdSm90INS1_25CollectiveMainloopFwdSm90ILi2EN4cute5tupleIJNS5_1CILi1EEES8_S8_EEENS6_IJNS7_ILi128EEENS7_ILi160EEENS7_ILi192EEEEEELi128ENS_12float_e4m3_tEfNS_4arch4Sm90ELb1ELb0ELb1ELb1ELb0ELb0ELb0ELb1ELb1ELb1ELb0ELb0EEENS1_21CollectiveEpilogueFwdINS6_IJSA_SA_SB_EEES9_NS_10bfloat16_tESG_Li256ELb1ELb1ELb0ELb1EEENS1_36VarlenDynamicPersistentTileSchedulerILi128ELi160ELi256ELi128ELb0ELb1ELb1ELb1ELb1ELb1EEEEEEEEEvNT_6ParamsE,"ax",@progbits
	.align	128
.text._ZN7cutlass13device_kernelIN5flash11enable_sm90INS1_16FlashAttnFwdSm90INS1_25CollectiveMainloopFwdSm90ILi2EN4cute5tupleIJNS5_1CILi1EEES8_S8_EEENS6_IJNS7_ILi128EEENS7_ILi160EEENS7_ILi192EEEEEELi128ENS_12float_e4m3_tEfNS_4arch4Sm90ELb1ELb0ELb1ELb1ELb0ELb0ELb0ELb1ELb1ELb1ELb0ELb0EEENS1_21CollectiveEpilogueFwdINS6_IJSA_SA_SB_EEES9_NS_10bfloat16_tESG_Li256ELb1ELb1ELb0ELb1EEENS1_36VarlenDynamicPersistentTileSchedulerILi128ELi160ELi256ELi128ELb0ELb1ELb1ELb1ELb1ELb1EEEEEEEEEvNT_6ParamsE:
        .type           _ZN7cutlass13device_kernelIN5flash11enable_sm90INS1_16FlashAttnFwdSm90INS1_25CollectiveMainloopFwdSm90ILi2EN4cute5tupleIJNS5_1CILi1EEES8_S8_EEENS6_IJNS7_ILi128EEENS7_ILi160EEENS7_ILi192EEEEEELi128ENS_12float_e4m3_tEfNS_4arch4Sm90ELb1ELb0ELb1ELb1ELb0ELb0ELb0ELb1ELb1ELb1ELb0ELb0EEENS1_21CollectiveEpilogueFwdINS6_IJSA_SA_SB_EEES9_NS_10bfloat16_tESG_Li256ELb1ELb1ELb0ELb1EEENS1_36VarlenDynamicPersistentTileSchedulerILi128ELi160ELi256ELi128ELb0ELb1ELb1ELb1ELb1ELb1EEEEEEEEEvNT_6ParamsE,@function
        .size           _ZN7cutlass13device_kernelIN5flash11enable_sm90INS1_16FlashAttnFwdSm90INS1_25CollectiveMainloopFwdSm90ILi2EN4cute5tupleIJNS5_1CILi1EEES8_S8_EEENS6_IJNS7_ILi128EEENS7_ILi160EEENS7_ILi192EEEEEELi128ENS_12float_e4m3_tEfNS_4arch4Sm90ELb1ELb0ELb1ELb1ELb0ELb0ELb0ELb1ELb1ELb1ELb0ELb0EEENS1_21CollectiveEpilogueFwdINS6_IJSA_SA_SB_EEES9_NS_10bfloat16_tESG_Li256ELb1ELb1ELb0ELb1EEENS1_36VarlenDynamicPersistentTileSchedulerILi128ELi160ELi256ELi128ELb0ELb1ELb1ELb1ELb1ELb1EEEEEEEEEvNT_6ParamsE,(.L_x_18 - _ZN7cutlass13device_kernelIN5flash11enable_sm90INS1_16FlashAttnFwdSm90INS1_25CollectiveMainloopFwdSm90ILi2EN4cute5tupleIJNS5_1CILi1EEES8_S8_EEENS6_IJNS7_ILi128EEENS7_ILi160EEENS7_ILi192EEEEEELi128ENS_12float_e4m3_tEfNS_4arch4Sm90ELb1ELb0ELb1ELb1ELb0ELb0ELb0ELb1ELb1ELb1ELb0ELb0EEENS1_21CollectiveEpilogueFwdINS6_IJSA_SA_SB_EEES9_NS_10bfloat16_tESG_Li256ELb1ELb1ELb0ELb1EEENS1_36VarlenDynamicPersistentTileSchedulerILi128ELi160ELi256ELi128ELb0ELb1ELb1ELb1ELb1ELb1EEEEEEEEEvNT_6ParamsE)
        .other          _ZN7cutlass13device_kernelIN5flash11enable_sm90INS1_16FlashAttnFwdSm90INS1_25CollectiveMainloopFwdSm90ILi2EN4cute5tupleIJNS5_1CILi1EEES8_S8_EEENS6_IJNS7_ILi128EEENS7_ILi160EEENS7_ILi192EEEEEELi128ENS_12float_e4m3_tEfNS_4arch4Sm90ELb1ELb0ELb1ELb1ELb0ELb0ELb0ELb1ELb1ELb1ELb0ELb0EEENS1_21CollectiveEpilogueFwdINS6_IJSA_SA_SB_EEES9_NS_10bfloat16_tESG_Li256ELb1ELb1ELb0ELb1EEENS1_36VarlenDynamicPersistentTileSchedulerILi128ELi160ELi256ELi128ELb0ELb1ELb1ELb1ELb1ELb1EEEEEEEEEvNT_6ParamsE,@"STO_CUDA_ENTRY STV_DEFAULT"
_ZN7cutlass13device_kernelIN5flash11enable_sm90INS1_16FlashAttnFwdSm90INS1_25CollectiveMainloopFwdSm90ILi2EN4cute5tupleIJNS5_1CILi1EEES8_S8_EEENS6_IJNS7_ILi128EEENS7_ILi160EEENS7_ILi192EEEEEELi128ENS_12float_e4m3_tEfNS_4arch4Sm90ELb1ELb0ELb1ELb1ELb0ELb0ELb0ELb1ELb1ELb1ELb0ELb0EEENS1_21CollectiveEpilogueFwdINS6_IJSA_SA_SB_EEES9_NS_10bfloat16_tESG_Li256ELb1ELb1ELb0ELb1EEENS1_36VarlenDynamicPersistentTileSchedulerILi128ELi160ELi256ELi128ELb0ELb1ELb1ELb1ELb1ELb1EEEEEEEEEvNT_6ParamsE:
[----:B------:R-:W-:Y:S01]  /*0000*/  LDC R1, c[0x0][0x37c] ;  /* 0x0000df00ff017b82 */ /* 0x000fe20000000800 */
[----:B------:R-:W-:Y:S05]  /*0010*/  EXIT ;  /* 0x000000000000794d */ /* 0x000fea0003800000 */
.L_x_8:
        /* <DEDUP_REMOVED lines=14> */
.L_x_18:


//--------------------- .text._ZN7cutlass13device_kernelIN5flash11enable_sm90INS1_16FlashAttnFwdSm90INS1_25CollectiveMainloopFwdSm90ILi2EN4cute5tupleIJNS5_1CILi1EEES8_S8_EEENS6_IJNS7_ILi128EEENS7_ILi160EEENS7_ILi192EEEEEELi128ENS_12float_e4m3_tEfNS_4arch4Sm90ELb1ELb0ELb1ELb1ELb0ELb1ELb0ELb1ELb1ELb1ELb0ELb0EEENS1_21CollectiveEpilogueFwdINS6_IJSA_SA_SB_EEES9_NS_10bfloat16_tESG_Li256ELb1ELb1ELb0ELb1EEENS1_36VarlenDynamicPersistentTileSchedulerILi128ELi160ELi256ELi128ELb0ELb1ELb1ELb1ELb1ELb1EEEEEEEEEvNT_6ParamsE --------------------------
	.section	.text._ZN7cutlass13device_kernelIN5flash11enable_sm90INS1_16FlashAttnFwdSm90INS1_25CollectiveMainloopFwdSm90ILi2EN4cute5tupleIJNS5_1CILi1EEES8_S8_EEENS6_IJNS7_ILi128EEENS7_ILi160EEENS7_ILi192EEEEEELi128ENS_12float_e4m3_tEfNS_4arch4Sm90ELb1ELb0ELb1ELb1ELb0ELb1ELb0ELb1ELb1ELb1ELb0ELb0EEENS1_21CollectiveEpilogueFwdINS6_IJSA_SA_SB_EEES9_NS_10bfloat16_tESG_Li256ELb1ELb1ELb0ELb1EEENS1_36VarlenDynamicPersistentTileSchedulerILi128ELi160ELi256ELi128ELb0ELb1ELb1ELb1ELb1ELb1EEEEEEEEEvNT_6ParamsE,"ax",@progbits
	.align	128
.text._ZN7cutlass13device_kernelIN5flash11enable_sm90INS1_16FlashAttnFwdSm90INS1_25CollectiveMainloopFwdSm90ILi2EN4cute5tupleIJNS5_1CILi1EEES8_S8_EEENS6_IJNS7_ILi128EEENS7_ILi160EEENS7_ILi192EEEEEELi128ENS_12float_e4m3_tEfNS_4arch4Sm90ELb1ELb0ELb1ELb1ELb0ELb1ELb0ELb1ELb1ELb1ELb0ELb0EEENS1_21CollectiveEpilogueFwdINS6_IJSA_SA_SB_EEES9_NS_10bfloat16_tESG_Li256ELb1ELb1ELb0ELb1EEENS1_36VarlenDynamicPersistentTileSchedulerILi128ELi160ELi256ELi128ELb0ELb1ELb1ELb1ELb1ELb1EEEEEEEEEvNT_6ParamsE:
        .type           _ZN7cutlass13device_kernelIN5flash11enable_sm90INS1_16FlashAttnFwdSm90INS1_25CollectiveMainloopFwdSm90ILi2EN4cute5tupleIJNS5_1CILi1EEES8_S8_EEENS6_IJNS7_ILi128EEENS7_ILi160EEENS7_ILi192EEEEEELi128ENS_12float_e4m3_tEfNS_4arch4Sm90ELb1ELb0ELb1ELb1ELb0ELb1ELb0ELb1ELb1ELb1ELb0ELb0EEENS1_21CollectiveEpilogueFwdINS6_IJSA_SA_SB_EEES9_NS_10bfloat16_tESG_Li256ELb1ELb1ELb0ELb1EEENS1_36VarlenDynamicPersistentTileSchedulerILi128ELi160ELi256ELi128ELb0ELb1ELb1ELb1ELb1ELb1EEEEEEEEEvNT_6ParamsE,@function
        .size           _ZN7cutlass13device_kernelIN5flash11enable_sm90INS1_16FlashAttnFwdSm90INS1_25CollectiveMainloopFwdSm90ILi2EN4cute5tupleIJNS5_1CILi1EEES8_S8_EEENS6_IJNS7_ILi128EEENS7_ILi160EEENS7_ILi192EEEEEELi128ENS_12float_e4m3_tEfNS_4arch4Sm90ELb1ELb0ELb1ELb1ELb0ELb1ELb0ELb1ELb1ELb1ELb0ELb0EEENS1_21CollectiveEpilogueFwdINS6_IJSA_SA_SB_EEES9_NS_10bfloat16_tESG_Li256ELb1ELb1ELb0ELb1EEENS1_36VarlenDynamicPersistentTileSchedulerILi128ELi160ELi256ELi128ELb0ELb1ELb1ELb1ELb1ELb1EEEEEEEEEvNT_6ParamsE,(.L_x_19 - _ZN7cutlass13device_kernelIN5flash11enable_sm90INS1_16FlashAttnFwdSm90INS1_25CollectiveMainloopFwdSm90ILi2EN4cute5tupleIJNS5_1CILi1EEES8_S8_EEENS6_IJNS7_ILi128EEENS7_ILi160EEENS7_ILi192EEEEEELi128ENS_12float_e4m3_tEfNS_4arch4Sm90ELb1ELb0ELb1ELb1ELb0ELb1ELb0ELb1ELb1ELb1ELb0ELb0EEENS1_21CollectiveEpilogueFwdINS6_IJSA_SA_SB_EEES9_NS_10bfloat16_tESG_Li256ELb1ELb1ELb0ELb1EEENS1_36VarlenDynamicPersistentTileSchedulerILi128ELi160ELi256ELi128ELb0ELb1ELb1ELb1ELb1ELb1EEEEEEEEEvNT_6ParamsE)
        .other          _ZN7cutlass13device_kernelIN5flash11enable_sm90INS1_16FlashAttnFwdSm90INS1_25CollectiveMainloopFwdSm90ILi2EN4cute5tupleIJNS5_1CILi1EEES8_S8_EEENS6_IJNS7_ILi128EEENS7_ILi160EEENS7_ILi192EEEEEELi128ENS_12float_e4m3_tEfNS_4arch4Sm90ELb1ELb0ELb1ELb1ELb0ELb1ELb0ELb1ELb1ELb1ELb0ELb0EEENS1_21CollectiveEpilogueFwdINS6_IJSA_SA_SB_EEES9_NS_10bfloat16_tESG_Li256ELb1ELb1ELb0ELb1EEENS1_36VarlenDynamicPersistentTileSchedulerILi128ELi160ELi256ELi128ELb0ELb1ELb1ELb1ELb1ELb1EEEEEEEEEvNT_6ParamsE,@"STO_CUDA_ENTRY STV_DEFAULT"
_ZN7cutlass13device_kernelIN5flash11enable_sm90INS1_16FlashAttnFwdSm90INS1_25CollectiveMainloopFwdSm90ILi2EN4cute5tupleIJNS5_1CILi1EEES8_S8_EEENS6_IJNS7_ILi128EEENS7_ILi160EEENS7_ILi192EEEEEELi128ENS_12float_e4m3_tEfNS_4arch4Sm90ELb1ELb0ELb1ELb1ELb0ELb1ELb0ELb1ELb1ELb1ELb0ELb0EEENS1_21CollectiveEpilogueFwdINS6_IJSA_SA_SB_EEES9_NS_10bfloat16_tESG_Li256ELb1ELb1ELb0ELb1EEENS1_36VarlenDynamicPersistentTileSchedulerILi128ELi160ELi256ELi128ELb0ELb1ELb1ELb1ELb1ELb1EEEEEEEEEvNT_6ParamsE:
[----:B------:R-:W-:Y:S01]  /*0000*/  LDC R1, c[0x0][0x37c] ;  /* 0x0000df00ff017b82 */ /* 0x000fe20000000800 */
[----:B------:R-:W-:Y:S05]  /*0010*/  EXIT ;  /* 0x000000000000794d */ /* 0x000fea0003800000 */
.L_x_9:
        /* <DEDUP_REMOVED lines=14> */
.L_x_19:


//--------------------- .nv.shared.reserved.0     --------------------------
	.section	.nv.shared.reserved.0,"aw",@nobits
	.weak		__nv_reservedSMEM_offset_0_alias
	.size		__nv_reservedSMEM_offset_0_alias, 0, 64
	.other		__nv_reservedSMEM_offset_0_alias,@"STO_CUDA_RESERVED_SHARED STV_DEFAULT"
__nv_reservedSMEM_offset_0_alias:
	.zero		0
	.zero		64


//--------------------- .nv.global                --------------------------
	.section	.nv.global,"aw",@nobits
.nv.global:
	.type		_ZN86_INTERNAL_d4b861e3_50_flash_fwd_hdim192_128_e4m3_softcap_packgqa_sm90_cu_f3e6f9ee_30554cute1_E,@object
	.size		_ZN86_INTERNAL_d4b861e3_50_flash_fwd_hdim192_128_e4m3_softcap_packgqa_sm90_cu_f3e6f9ee_30554cute1_E,(_ZN86_INTERNAL_d4b861e3_50_flash_fwd_hdim192_128_e4m3_softcap_packgqa_sm90_cu_f3e6f9ee_30554cuda3std3__45__cpo6cbeginE - _ZN86_INTERNAL_d4b861e3_50_flash_fwd_hdim192_128_e4m3_softcap_packgqa_sm90_cu_f3e6f9ee_30554cute1_E)
_ZN86_INTERNAL_d4b861e3_50_flash_fwd_hdim192_128_e4m3_softcap_packgqa_sm90_cu_f3e6f9ee_30554cute1_E:
	.zero		1
	.type		_ZN86_INTERNAL_d4b861e3_50_flash_fwd_hdim192_128_e4m3_softcap_packgqa_sm90_cu_f3e6f9ee_30554cuda3std3__45__cpo6cbeginE,@object
	.size		_ZN86_INTERNAL_d4b861e3_50_flash_fwd_hdim192_128_e4m3_softcap_packgqa_sm90_cu_f3e6f9ee_30554cuda3std3__45__cpo6cbeginE,(_ZN86_INTERNAL_d4b861e3_50_flash_fwd_hdim192_128_e4m3_softcap_packgqa_sm90_cu_f3e6f9ee_30554cuda3std3__48in_placeE - _ZN86_INTERNAL_d4b861e3_50_flash_fwd_hdim192_128_e4m3_softcap_packgqa_sm90_cu_f3e6f9ee_30554cuda3std3__45__cpo6cbeginE)
_ZN86_INTERNAL_d4b861e3_50_flash_fwd_hdim192_128_e4m3_softcap_packgqa_sm90_cu_f3e6f9ee_30554cuda3std3__45__cpo6cbeginE:
	.zero		1
	.type		_ZN86_INTERNAL_d4b861e3_50_flash_fwd_hdim192_128_e4m3_softcap_packgqa_sm90_cu_f3e6f9ee_30554cuda3std3__48in_placeE,@object
	.size		_ZN86_INTERNAL_d4b861e3_50_flash_fwd_hdim192_128_e4m3_softcap_packgqa_sm90_cu_f3e6f9ee_30554cuda3std3__48in_placeE,(_ZN86_INTERNAL_d4b861e3_50_flash_fwd_hdim192_128_e4m3_softcap_packgqa_sm90_cu_f3e6f9ee_30554cuda3std6ranges3__45__cpo9iter_moveE - _ZN86_INTERNAL_d4b861e3_50_flash_fwd_hdim192_128_e4m3_softcap_packgqa_sm90_cu_f3e6f9ee_30554cuda3std3__48in_placeE)
_ZN86_INTERNAL_d4b861e3_50_flash_fwd_hdim192_128_e4m3_softcap_packgqa_sm90_cu_f3e6f9ee_30554cuda3std3__48in_placeE:
	.zero		1
	.type		_ZN86_INTERNAL_d4b861e3_50_flash_fwd_hdim192_128_e4m3_softcap_packgqa_sm90_cu_f3e6f9ee_30554cuda3std6ranges3__45__cpo9iter_moveE,@object
	.size		_ZN86_INTERNAL_d4b861e3_50_flash_fwd_hdim192_128_e4m3_softcap_packgqa_sm90_cu_f3e6f9ee_30554cuda3std6ranges3__45__cpo9iter_moveE,(_ZN86_INTERNAL_d4b861e3_50_flash_fwd_hdim192_128_e4m3_softcap_packgqa_sm90_cu_f3e6f9ee_30554cuda3std3__45__cpo5beginE - _ZN86_INTERNAL_d4b861e3_50_flash_fwd_hdim192_128_e4m3_softcap_packgqa_sm90_cu_f3e6f9ee_30554cuda3std6ranges3__45__cpo9iter_moveE)
_ZN86_INTERNAL_d4b861e3_50_flash_fwd_hdim192_128_e4m3_softcap_packgqa_sm90_cu_f3e6f9ee_30554cuda3std6ranges3__45__cpo9iter_moveE:
	.zero		1
	.type		_ZN86_INTERNAL_d4b861e3_50_flash_fwd_hdim192_128_e4m3_softcap_packgqa_sm90_cu_f3e6f9ee_30554cuda3std3__45__cpo5beginE,@object
	.size		_ZN86_INTERNAL_d4b861e3_50_flash_fwd_hdim192_128_e4m3_softcap_packgqa_sm90_cu_f3e6f9ee_30554cuda3std3__45__cpo5beginE,(_ZN86_INTERNAL_d4b861e3_50_flash_fwd_hdim192_128_e4m3_softcap_packgqa_sm90_cu_f3e6f9ee_30554cuda3std3__488_GLOBAL__N__d4b861e3_50_flash_fwd_hdim192_128_e4m3_softcap_packgqa_sm90_cu_f3e6f9ee_30556ignoreE - _ZN86_INTERNAL_d4b861e3_50_flash_fwd_hdim192_128_e4m3_softcap_packgqa_sm90_cu_f3e6f9ee_30554cuda3std3__45__cpo5beginE)
_ZN86_INTERNAL_d4b861e3_50_flash_fwd_hdim192_128_e4m3_softcap_packgqa_sm90_cu_f3e6f9ee_30554cuda3std3__45__cpo5beginE:
	.zero		1
	.type		_ZN86_INTERNAL_d4b861e3_50_flash_fwd_hdim192_128_e4m3_softcap_packgqa_sm90_cu_f3e6f9ee_30554cuda3std3__488_GLOBAL__N__d4b861e3_50_flash_fwd_hdim192_128_e4m3_softcap_packgqa_sm90_cu_f3e6f9ee_30556ignoreE,@object
	.size		_ZN86_INTERNAL_d4b861e3_50_flash_fwd_hdim192_128_e4m3_softcap_packgqa_sm90_cu_f3e6f9ee_30554cuda3std3__488_GLOBAL__N__d4b861e3_50_flash_fwd_hdim192_128_e4m3_softcap_packgqa_sm90_cu_f3e6f9ee_30556ignoreE,(_ZN86_INTERNAL_d4b861e3_50_flash_fwd_hdim192_128_e4m3_softcap_packgqa_sm90_cu_f3e6f9ee_30554cute7productE - _ZN86_INTERNAL_d4b861e3_50_flash_fwd_hdim192_128_e4m3_softcap_packgqa_sm90_cu_f3e6f9ee_30554cuda3std3__488_GLOBAL__N__d4b861e3_50_flash_fwd_hdim192_128_e4m3_softcap_packgqa_sm90_cu_f3e6f9ee_30556ignoreE)
_ZN86_INTERNAL_d4b861e3_50_flash_fwd_hdim192_128_e4m3_softcap_packgqa_sm90_cu_f3e6f9ee_30554cuda3std3__488_GLOBAL__N__d4b861e3_50_flash_fwd_hdim192_128_e4m3_softcap_packgqa_sm90_cu_f3e6f9ee_30556ignoreE:
	.zero		1
	.type		_ZN86_INTERNAL_d4b861e3_50_flash_fwd_hdim192_128_e4m3_softcap_packgqa_sm90_cu_f3e6f9ee_30554cute7productE,@object
	.size		_ZN86_INTERNAL_d4b861e3_50_flash_fwd_hdim192_128_e4m3_softcap_packgqa_sm90_cu_f3e6f9ee_30554cute7productE,(_ZN86_INTERNAL_d4b861e3_50_flash_fwd_hdim192_128_e4m3_softcap_packgqa_sm90_cu_f3e6f9ee_30554cuda3std3__45__cpo3endE - _ZN86_INTERNAL_d4b861e3_50_flash_fwd_hdim192_128_e4m3_softcap_packgqa_sm90_cu_f3e6f9ee_30554cute7productE)
_ZN86_INTERNAL_d4b861e3_50_flash_fwd_hdim192_128_e4m3_softcap_packgqa_sm90_cu_f3e6f9ee_30554cute7productE:
	.zero		1
	.type		_ZN86_INTERNAL_d4b861e3_50_flash_fwd_hdim192_128_e4m3_softcap_packgqa_sm90_cu_f3e6f9ee_30554cuda3std3__45__cpo3endE,@object
	.size		_ZN86_INTERNAL_d4b861e3_50_flash_fwd_hdim192_128_e4m3_softcap_packgqa_sm90_cu_f3e6f9ee_30554cuda3std3__45__cpo3endE,(_ZN86_INTERNAL_d4b861e3_50_flash_fwd_hdim192_128_e4m3_softcap_packgqa_sm90_cu_f3e6f9ee_30554cuda3std3__419piecewise_constructE - _ZN86_INTERNAL_d4b861e3_50_flash_fwd_hdim192_128_e4m3_softcap_packgqa_sm90_cu_f3e6f9ee_30554cuda3std3__45__cpo3endE)
_ZN86_INTERNAL_d4b861e3_50_flash_fwd_hdim192_128_e4m3_softcap_packgqa_sm90_cu_f3e6f9ee_30554cuda3std3__45__cpo3endE:
	.zero		1
	.type		_ZN86_INTERNAL_d4b861e3_50_flash_fwd_hdim192_128_e4m3_softcap_packgqa_sm90_cu_f3e6f9ee_30554cuda3std3__419piecewise_constructE,@object
	.size		_ZN86_INTERNAL_d4b861e3_50_flash_fwd_hdim192_128_e4m3_softcap_packgqa_sm90_cu_f3e6f9ee_30554cuda3std3__419piecewise_constructE,(_ZN86_INTERNAL_d4b861e3_50_flash_fwd_hdim192_128_e4m3_softcap_packgqa_sm90_cu_f3e6f9ee_30554cuda3std3__45__cpo4cendE - _ZN86_INTERNAL_d4b861e3_50_flash_fwd_hdim192_128_e4m3_softcap_packgqa_sm90_cu_f3e6f9ee_30554cuda3std3__419piecewise_constructE)
_ZN86_INTERNAL_d4b861e3_50_flash_fwd_hdim192_128_e4m3_softcap_packgqa_sm90_cu_f3e6f9ee_30554cuda3std3__419piecewise_constructE:
	.zero		1
	.type		_ZN86_INTERNAL_d4b861e3_50_flash_fwd_hdim192_128_e4m3_softcap_packgqa_sm90_cu_f3e6f9ee_30554cuda3std3__45__cpo4cendE,@object
	.size		_ZN86_INTERNAL_d4b861e3_50_flash_fwd_hdim192_128_e4m3_softcap_packgqa_sm90_cu_f3e6f9ee_30554cuda3std3__45__cpo4cendE,(_ZN86_INTERNAL_d4b861e3_50_flash_fwd_hdim192_128_e4m3_softcap_packgqa_sm90_cu_f3e6f9ee_30554cuda3std6ranges3__45__cpo4swapE - _ZN86_INTERNAL_d4b861e3_50_flash_fwd_hdim192_128_e4m3_softcap_packgqa_sm90_cu_f3e6f9ee_30554cuda3std3__45__cpo4cendE)
_ZN86_INTERNAL_d4b861e3_50_flash_fwd_hdim192_128_e4m3_softcap_packgqa_sm90_cu_f3e6f9ee_30554cuda3std3__45__cpo4cendE:
	.zero		1
	.type		_ZN86_INTERNAL_d4b861e3_50_flash_fwd_hdim192_128_e4m3_softcap_packgqa_sm90_cu_f3e6f9ee_30554cuda3std6ranges3__45__cpo4swapE,@object
	.size		_ZN86_INTERNAL_d4b861e3_50_flash_fwd_hdim192_128_e4m3_softcap_packgqa_sm90_cu_f3e6f9ee_30554cuda3std6ranges3__45__cpo4swapE,(.L_7 - _ZN86_INTERNAL_d4b861e3_50_flash_fwd_hdim192_128_e4m3_softcap_packgqa_sm90_cu_f3e6f9ee_30554cuda3std6ranges3__45__cpo4swapE)
_ZN86_INTERNAL_d4b861e3_50_flash_fwd_hdim192_128_e4m3_softcap_packgqa_sm90_cu_f3e6f9ee_30554cuda3std6ranges3__45__cpo4swapE:
	.zero		1
.L_7:


//--------------------- .nv.constant0._ZN7cutlass13device_kernelIN5flash11enable_sm90INS1_16FlashAttnFwdSm90INS1_25CollectiveMainloopFwdSm90ILi2EN4cute5tupleIJNS5_1CILi1EEES8_S8_EEENS6_IJNS7_ILi128EEENS7_ILi160EEENS7_ILi192EEEEEELi128ENS_12float_e4m3_tEfNS_4arch4Sm90ELb0ELb0ELb1ELb0ELb0ELb0ELb0ELb1ELb1ELb1ELb0ELb0EEENS1_21CollectiveEpilogueFwdINS6_IJSA_SA_SB_EEES9_NS_10bfloat16_tESG_Li256ELb0ELb1ELb0ELb1EEENS1_29StaticPersistentTileSchedulerILb0EEEEEEEEEvNT_6ParamsE --------------------------
	.section	.nv.constant0._ZN7cutlass13device_kernelIN5flash11enable_sm90INS1_16FlashAttnFwdSm90INS1_25CollectiveMainloopFwdSm90ILi2EN4cute5tupleIJNS5_1CILi1EEES8_S8_EEENS6_IJNS7_ILi128EEENS7_ILi160EEENS7_ILi192EEEEEELi128ENS_12float_e4m3_tEfNS_4arch4Sm90ELb0ELb0ELb1ELb0ELb0ELb0ELb0ELb1ELb1ELb1ELb0ELb0EEENS1_21CollectiveEpilogueFwdINS6_IJSA_SA_SB_EEES9_NS_10bfloat16_tESG_Li256ELb0ELb1ELb0ELb1EEENS1_29StaticPersistentTileSchedulerILb0EEEEEEEEEvNT_6ParamsE,"a",@progbits
	.sectionflags	@""
	.align	4
.nv.constant0._ZN7cutlass13device_kernelIN5flash11enable_sm90INS1_16FlashAttnFwdSm90INS1_25CollectiveMainloopFwdSm90ILi2EN4cute5tupleIJNS5_1CILi1EEES8_S8_EEENS6_IJNS7_ILi128EEENS7_ILi160EEENS7_ILi192EEEEEELi128ENS_12float_e4m3_tEfNS_4arch4Sm90ELb0ELb0ELb1ELb0ELb0ELb0ELb0ELb1ELb1ELb1ELb0ELb0EEENS1_21CollectiveEpilogueFwdINS6_IJSA_SA_SB_EEES9_NS_10bfloat16_tESG_Li256ELb0ELb1ELb0ELb1EEENS1_29StaticPersistentTileSchedulerILb0EEEEEEEEEvNT_6ParamsE:
	.zero		3456


//--------------------- .nv.constant0._ZN7cutlass13device_kernelIN5flash11enable_sm90INS1_16FlashAttnFwdSm90INS1_25CollectiveMainloopFwdSm90ILi2EN4cute5tupleIJNS5_1CILi2EEENS7_ILi1EEES9_EEENS6_IJNS7_ILi128EEENS7_ILi160EEENS7_ILi192EEEEEELi128ENS_12float_e4m3_tEfNS_4arch4Sm90ELb0ELb0ELb1ELb0ELb0ELb0ELb0ELb1ELb1ELb1ELb0ELb0EEENS1_21CollectiveEpilogueFwdINS6_IJSB_SB_SC_EEESA_NS_10bfloat16_tESH_Li256ELb0ELb1ELb0ELb1EEENS1_29StaticPersistentTileSchedulerILb0EEEEEEEEEvNT_6ParamsE --------------------------
	.section	.nv.constant0._ZN7cutlass13device_kernelIN5flash11enable_sm90INS1_16FlashAttnFwdSm90INS1_25CollectiveMainloopFwdSm90ILi2EN4cute5tupleIJNS5_1CILi2EEENS7_ILi1EEES9_EEENS6_IJNS7_ILi128EEENS7_ILi160EEENS7_ILi192EEEEEELi128ENS_12float_e4m3_tEfNS_4arch4Sm90ELb0ELb0ELb1ELb0ELb0ELb0ELb0ELb1ELb1ELb1ELb0ELb0EEENS1_21CollectiveEpilogueFwdINS6_IJSB_SB_SC_EEESA_NS_10bfloat16_tESH_Li256ELb0ELb1ELb0ELb1EEENS1_29StaticPersistentTileSchedulerILb0EEEEEEEEEvNT_6ParamsE,"a",@progbits
	.sectionflags	@""
	.align	4
.nv.constant0._ZN7cutlass13device_kernelIN5flash11enable_sm90INS1_16FlashAttnFwdSm90INS1_25CollectiveMainloopFwdSm90ILi2EN4cute5tupleIJNS5_1CILi2EEENS7_ILi1EEES9_EEENS6_IJNS7_ILi128EEENS7_ILi160EEENS7_ILi192EEEEEELi128ENS_12float_e4m3_tEfNS_4arch4Sm90ELb0ELb0ELb1ELb0ELb0ELb0ELb0ELb1ELb1ELb1ELb0ELb0EEENS1_21CollectiveEpilogueFwdINS6_IJSB_SB_SC_EEESA_NS_10bfloat16_tESH_Li256ELb0ELb1ELb0ELb1EEENS1_29StaticPersistentTileSchedulerILb0EEEEEEEEEvNT_6ParamsE:
	.zero		3456


//--------------------- .nv.constant0._ZN7cutlass13device_kernelIN5flash11enable_sm90INS1_16FlashAttnFwdSm90INS1_25CollectiveMainloopFwdSm90ILi2EN4cute5tupleIJNS5_1CILi1EEES8_S8_EEENS6_IJNS7_ILi128EEENS7_ILi160EEENS7_ILi192EEEEEELi128ENS_12float_e4m3_tEfNS_4arch4Sm90ELb0ELb0ELb1ELb1ELb0ELb0ELb0ELb1ELb1ELb1ELb0ELb0EEENS1_21CollectiveEpilogueFwdINS6_IJSA_SA_SB_EEES9_NS_10bfloat16_tESG_Li256ELb1ELb1ELb0ELb1EEENS1_36VarlenDynamicPersistentTileSchedulerILi128ELi160ELi256ELi128ELb0ELb1ELb1ELb0ELb1ELb1EEEEEEEEEvNT_6ParamsE --------------------------
	.section	.nv.constant0._ZN7cutlass13device_kernelIN5flash11enable_sm90INS1_16FlashAttnFwdSm90INS1_25CollectiveMainloopFwdSm90ILi2EN4cute5tupleIJNS5_1CILi1EEES8_S8_EEENS6_IJNS7_ILi128EEENS7_ILi160EEENS7_ILi192EEEEEELi128ENS_12float_e4m3_tEfNS_4arch4Sm90ELb0ELb0ELb1ELb1ELb0ELb0ELb0ELb1ELb1ELb1ELb0ELb0EEENS1_21CollectiveEpilogueFwdINS6_IJSA_SA_SB_EEES9_NS_10bfloat16_tESG_Li256ELb1ELb1ELb0ELb1EEENS1_36VarlenDynamicPersistentTileSchedulerILi128ELi160ELi256ELi128ELb0ELb1ELb1ELb0ELb1ELb1EEEEEEEEEvNT_6ParamsE,"a",@progbits
	.sectionflags	@""
	.align	4
.nv.constant0._ZN7cutlass13device_kernelIN5flash11enable_sm90INS1_16FlashAttnFwdSm90INS1_25CollectiveMainloopFwdSm90ILi2EN4cute5tupleIJNS5_1CILi1EEES8_S8_EEENS6_IJNS7_ILi128EEENS7_ILi160EEENS7_ILi192EEEEEELi128ENS_12float_e4m3_tEfNS_4arch4Sm90ELb0ELb0ELb1ELb1ELb0ELb0ELb0ELb1ELb1ELb1ELb0ELb0EEENS1_21CollectiveEpilogueFwdINS6_IJSA_SA_SB_EEES9_NS_10bfloat16_tESG_Li256ELb1ELb1ELb0ELb1EEENS1_36VarlenDynamicPersistentTileSchedulerILi128ELi160ELi256ELi128ELb0ELb1ELb1ELb0ELb1ELb1EEEEEEEEEvNT_6ParamsE:
	.zero		3584


//--------------------- .nv.constant0._ZN7cutlass13device_kernelIN5flash11enable_sm90INS1_16FlashAttnFwdSm90INS1_25CollectiveMainloopFwdSm90ILi2EN4cute5tupleIJNS5_1CILi1EEES8_S8_EEENS6_IJNS7_ILi128EEENS7_ILi160EEENS7_ILi192EEEEEELi128ENS_12float_e4m3_tEfNS_4arch4Sm90ELb0ELb0ELb1ELb1ELb0ELb1ELb0ELb1ELb1ELb1ELb0ELb0EEENS1_21CollectiveEpilogueFwdINS6_IJSA_SA_SB_EEES9_NS_10bfloat16_tESG_Li256ELb1ELb1ELb0ELb1EEENS1_36VarlenDynamicPersistentTileSchedulerILi128ELi160ELi256ELi128ELb0ELb1ELb1ELb0ELb1ELb1EEEEEEEEEvNT_6ParamsE --------------------------
	.section	.nv.constant0._ZN7cutlass13device_kernelIN5flash11enable_sm90INS1_16FlashAttnFwdSm90INS1_25CollectiveMainloopFwdSm90ILi2EN4cute5tupleIJNS5_1CILi1EEES8_S8_EEENS6_IJNS7_ILi128EEENS7_ILi160EEENS7_ILi192EEEEEELi128ENS_12float_e4m3_tEfNS_4arch4Sm90ELb0ELb0ELb1ELb1ELb0ELb1ELb0ELb1ELb1ELb1ELb0ELb0EEENS1_21CollectiveEpilogueFwdINS6_IJSA_SA_SB_EEES9_NS_10bfloat16_tESG_Li256ELb1ELb1ELb0ELb1EEENS1_36VarlenDynamicPersistentTileSchedulerILi128ELi160ELi256ELi128ELb0ELb1ELb1ELb0ELb1ELb1EEEEEEEEEvNT_6ParamsE,"a",@progbits
	.sectionflags	@""
	.align	4
.nv.constant0._ZN7cutlass13device_kernelIN5flash11enable_sm90INS1_16FlashAttnFwdSm90INS1_25CollectiveMainloopFwdSm90ILi2EN4cute5tupleIJNS5_1CILi1EEES8_S8_EEENS6_IJNS7_ILi128EEENS7_ILi160EEENS7_ILi192EEEEEELi128ENS_12float_e4m3_tEfNS_4arch4Sm90ELb0ELb0ELb1ELb1ELb0ELb1ELb0ELb1ELb1ELb1ELb0ELb0EEENS1_21CollectiveEpilogueFwdINS6_IJSA_SA_SB_EEES9_NS_10bfloat16_tESG_Li256ELb1ELb1ELb0ELb1EEENS1_36VarlenDynamicPersistentTileSchedulerILi128ELi160ELi256ELi128ELb0ELb1ELb1ELb0ELb1ELb1EEEEEEEEEvNT_6ParamsE:
	.zero		3584


//--------------------- .nv.constant0._ZN7cutlass13device_kernelIN5flash11enable_sm90INS1_16FlashAttnFwdSm90INS1_25CollectiveMainloopFwdSm90ILi2EN4cute5tupleIJNS5_1CILi1EEES8_S8_EEENS6_IJNS7_ILi128EEESA_NS7_ILi192EEEEEELi128ENS_12float_e4m3_tEfNS_4arch4Sm90ELb0ELb1ELb1ELb0ELb0ELb0ELb0ELb1ELb1ELb1ELb0ELb0EEENS1_21CollectiveEpilogueFwdINS6_IJSA_SA_SA_EEES9_NS_10bfloat16_tESF_Li256ELb0ELb1ELb0ELb1EEENS1_30DynamicPersistentTileSchedulerILi256ELi128ELb0ELb1ELb1EEEEEEEEEvNT_6ParamsE --------------------------
	.section	.nv.constant0._ZN7cutlass13device_kernelIN5flash11enable_sm90INS1_16FlashAttnFwdSm90INS1_25CollectiveMainloopFwdSm90ILi2EN4cute5tupleIJNS5_1CILi1EEES8_S8_EEENS6_IJNS7_ILi128EEESA_NS7_ILi192EEEEEELi128ENS_12float_e4m3_tEfNS_4arch4Sm90ELb0ELb1ELb1ELb0ELb0ELb0ELb0ELb1ELb1ELb1ELb0ELb0EEENS1_21CollectiveEpilogueFwdINS6_IJSA_SA_SA_EEES9_NS_10bfloat16_tESF_Li256ELb0ELb1ELb0ELb1EEENS1_30DynamicPersistentTileSchedulerILi256ELi128ELb0ELb1ELb1EEEEEEEEEvNT_6ParamsE,"a",@progbits
	.sectionflags	@""
	.align	4
.nv.constant0._ZN7cutlass13device_kernelIN5flash11enable_sm90INS1_16FlashAttnFwdSm90INS1_25CollectiveMainloopFwdSm90ILi2EN4cute5tupleIJNS5_1CILi1EEES8_S8_EEENS6_IJNS7_ILi128EEESA_NS7_ILi192EEEEEELi128ENS_12float_e4m3_tEfNS_4arch4Sm90ELb0ELb1ELb1ELb0ELb0ELb0ELb0ELb1ELb1ELb1ELb0ELb0EEENS1_21CollectiveEpilogueFwdINS6_IJSA_SA_SA_EEES9_NS_10bfloat16_tESF_Li256ELb0ELb1ELb0ELb1EEENS1_30DynamicPersistentTileSchedulerILi256ELi128ELb0ELb1ELb1EEEEEEEEEvNT_6ParamsE:
	.zero		3584


//--------------------- .nv.constant0._ZN7cutlass13device_kernelIN5flash11enable_sm90INS1_16FlashAttnFwdSm90INS1_25CollectiveMainloopFwdSm90ILi2EN4cute5tupleIJNS5_1CILi1EEES8_S8_EEENS6_IJNS7_ILi128EEESA_NS7_ILi192EEEEEELi128ENS_12float_e4m3_tEfNS_4arch4Sm90ELb0ELb1ELb1ELb1ELb0ELb0ELb0ELb1ELb1ELb1ELb0ELb0EEENS1_21CollectiveEpilogueFwdINS6_IJSA_SA_SA_EEES9_NS_10bfloat16_tESF_Li256ELb1ELb1ELb0ELb1EEENS1_36VarlenDynamicPersistentTileSchedulerILi128ELi128ELi256ELi128ELb0ELb1ELb1ELb1ELb0ELb1EEEEEEEEEvNT_6ParamsE --------------------------
	.section	.nv.constant0._ZN7cutlass13device_kernelIN5flash11enable_sm90INS1_16FlashAttnFwdSm90INS1_25CollectiveMainloopFwdSm90ILi2EN4cute5tupleIJNS5_1CILi1EEES8_S8_EEENS6_IJNS7_ILi128EEESA_NS7_ILi192EEEEEELi128ENS_12float_e4m3_tEfNS_4arch4Sm90ELb0ELb1ELb1ELb1ELb0ELb0ELb0ELb1ELb1ELb1ELb0ELb0EEENS1_21CollectiveEpilogueFwdINS6_IJSA_SA_SA_EEES9_NS_10bfloat16_tESF_Li256ELb1ELb1ELb0ELb1EEENS1_36VarlenDynamicPersistentTileSchedulerILi128ELi128ELi256ELi128ELb0ELb1ELb1ELb1ELb0ELb1EEEEEEEEEvNT_6ParamsE,"a",@progbits
	.sectionflags	@""
	.align	4
.nv.constant0._ZN7cutlass13device_kernelIN5flash11enable_sm90INS1_16FlashAttnFwdSm90INS1_25CollectiveMainloopFwdSm90ILi2EN4cute5tupleIJNS5_1CILi1EEES8_S8_EEENS6_IJNS7_ILi128EEESA_NS7_ILi192EEEEEELi128ENS_12float_e4m3_tEfNS_4arch4Sm90ELb0ELb1ELb1ELb1ELb0ELb0ELb0ELb1ELb1ELb1ELb0ELb0EEENS1_21CollectiveEpilogueFwdINS6_IJSA_SA_SA_EEES9_NS_10bfloat16_tESF_Li256ELb1ELb1ELb0ELb1EEENS1_36VarlenDynamicPersistentTileSchedulerILi128ELi128ELi256ELi128ELb0ELb1ELb1ELb1ELb0ELb1EEEEEEEEEvNT_6ParamsE:
	.zero		3584


//--------------------- .nv.constant0._ZN7cutlass13device_kernelIN5flash11enable_sm90INS1_16FlashAttnFwdSm90INS1_25CollectiveMainloopFwdSm90ILi2EN4cute5tupleIJNS5_1CILi1EEES8_S8_EEENS6_IJNS7_ILi128EEESA_NS7_ILi192EEEEEELi128ENS_12float_e4m3_tEfNS_4arch4Sm90ELb0ELb1ELb1ELb1ELb0ELb1ELb0ELb1ELb1ELb1ELb0ELb0EEENS1_21CollectiveEpilogueFwdINS6_IJSA_SA_SA_EEES9_NS_10bfloat16_tESF_Li256ELb1ELb1ELb0ELb1EEENS1_36VarlenDynamicPersistentTileSchedulerILi128ELi128ELi256ELi128ELb0ELb1ELb1ELb1ELb0ELb1EEEEEEEEEvNT_6ParamsE --------------------------
	.section	.nv.constant0._ZN7cutlass13device_kernelIN5flash11enable_sm90INS1_16FlashAttnFwdSm90INS1_25CollectiveMainloopFwdSm90ILi2EN4cute5tupleIJNS5_1CILi1EEES8_S8_EEENS6_IJNS7_ILi128EEESA_NS7_ILi192EEEEEELi128ENS_12float_e4m3_tEfNS_4arch4Sm90ELb0ELb1ELb1ELb1ELb0ELb1ELb0ELb1ELb1ELb1ELb0ELb0EEENS1_21CollectiveEpilogueFwdINS6_IJSA_SA_SA_EEES9_NS_10bfloat16_tESF_Li256ELb1ELb1ELb0ELb1EEENS1_36VarlenDynamicPersistentTileSchedulerILi128ELi128ELi256ELi128ELb0ELb1ELb1ELb1ELb0ELb1EEEEEEEEEvNT_6ParamsE,"a",@progbits
	.sectionflags	@""
	.align	4
.nv.constant0._ZN7cutlass13device_kernelIN5flash11enable_sm90INS1_16FlashAttnFwdSm90INS1_25CollectiveMainloopFwdSm90ILi2EN4cute5tupleIJNS5_1CILi1EEES8_S8_EEENS6_IJNS7_ILi128EEESA_NS7_ILi192EEEEEELi128ENS_12float_e4m3_tEfNS_4arch4Sm90ELb0ELb1ELb1ELb1ELb0ELb1ELb0ELb1ELb1ELb1ELb0ELb0EEENS1_21CollectiveEpilogueFwdINS6_IJSA_SA_SA_EEES9_NS_10bfloat16_tESF_Li256ELb1ELb1ELb0ELb1EEENS1_36VarlenDynamicPersistentTileSchedulerILi128ELi128ELi256ELi128ELb0ELb1ELb1ELb1ELb0ELb1EEEEEEEEEvNT_6ParamsE:
	.zero		3584


//--------------------- .nv.constant0._ZN7cutlass13device_kernelIN5flash11enable_sm90INS1_16FlashAttnFwdSm90INS1_25CollectiveMainloopFwdSm90ILi2EN4cute5tupleIJNS5_1CILi1EEES8_S8_EEENS6_IJNS7_ILi128EEENS7_ILi160EEENS7_ILi192EEEEEELi128ENS_12float_e4m3_tEfNS_4arch4Sm90ELb1ELb0ELb1ELb0ELb0ELb0ELb0ELb1ELb1ELb1ELb0ELb0EEENS1_21CollectiveEpilogueFwdINS6_IJSA_SA_SB_EEES9_NS_10bfloat16_tESG_Li256ELb0ELb1ELb0ELb1EEENS1_30DynamicPersistentTileSchedulerILi256ELi128ELb0ELb1ELb1EEEEEEEEEvNT_6ParamsE --------------------------
	.section	.nv.constant0._ZN7cutlass13device_kernelIN5flash11enable_sm90INS1_16FlashAttnFwdSm90INS1_25CollectiveMainloopFwdSm90ILi2EN4cute5tupleIJNS5_1CILi1EEES8_S8_EEENS6_IJNS7_ILi128EEENS7_ILi160EEENS7_ILi192EEEEEELi128ENS_12float_e4m3_tEfNS_4arch4Sm90ELb1ELb0ELb1ELb0ELb0ELb0ELb0ELb1ELb1ELb1ELb0ELb0EEENS1_21CollectiveEpilogueFwdINS6_IJSA_SA_SB_EEES9_NS_10bfloat16_tESG_Li256ELb0ELb1ELb0ELb1EEENS1_30DynamicPersistentTileSchedulerILi256ELi128ELb0ELb1ELb1EEEEEEEEEvNT_6ParamsE,"a",@progbits
	.sectionflags	@""
	.align	4
.nv.constant0._ZN7cutlass13device_kernelIN5flash11enable_sm90INS1_16FlashAttnFwdSm90INS1_25CollectiveMainloopFwdSm90ILi2EN4cute5tupleIJNS5_1CILi1EEES8_S8_EEENS6_IJNS7_ILi128EEENS7_ILi160EEENS7_ILi192EEEEEELi128ENS_12float_e4m3_tEfNS_4arch4Sm90ELb1ELb0ELb1ELb0ELb0ELb0ELb0ELb1ELb1ELb1ELb0ELb0EEENS1_21CollectiveEpilogueFwdINS6_IJSA_SA_SB_EEES9_NS_10bfloat16_tESG_Li256ELb0ELb1ELb0ELb1EEENS1_30DynamicPersistentTileSchedulerILi256ELi128ELb0ELb1ELb1EEEEEEEEEvNT_6ParamsE:
	.zero		3584


//--------------------- .nv.constant0._ZN7cutlass13device_kernelIN5flash11enable_sm90INS1_16FlashAttnFwdSm90INS1_25CollectiveMainloopFwdSm90ILi2EN4cute5tupleIJNS5_1CILi1EEES8_S8_EEENS6_IJNS7_ILi128EEENS7_ILi160EEENS7_ILi192EEEEEELi128ENS_12float_e4m3_tEfNS_4arch4Sm90ELb1ELb0ELb1ELb1ELb0ELb0ELb0ELb1ELb1ELb1ELb0ELb0EEENS1_21CollectiveEpilogueFwdINS6_IJSA_SA_SB_EEES9_NS_10bfloat16_tESG_Li256ELb1ELb1ELb0ELb1EEENS1_36VarlenDynamicPersistentTileSchedulerILi128ELi160ELi256ELi128ELb0ELb1ELb1ELb1ELb1ELb1EEEEEEEEEvNT_6ParamsE --------------------------
	.section	.nv.constant0._ZN7cutlass13device_kernelIN5flash11enable_sm90INS1_16FlashAttnFwdSm90INS1_25CollectiveMainloopFwdSm90ILi2EN4cute5tupleIJNS5_1CILi1EEES8_S8_EEENS6_IJNS7_ILi128EEENS7_ILi160EEENS7_ILi192EEEEEELi128ENS_12float_e4m3_tEfNS_4arch4Sm90ELb1ELb0ELb1ELb1ELb0ELb0ELb0ELb1ELb1ELb1ELb0ELb0EEENS1_21CollectiveEpilogueFwdINS6_IJSA_SA_SB_EEES9_NS_10bfloat16_tESG_Li256ELb1ELb1ELb0ELb1EEENS1_36VarlenDynamicPersistentTileSchedulerILi128ELi160ELi256ELi128ELb0ELb1ELb1ELb1ELb1ELb1EEEEEEEEEvNT_6ParamsE,"a",@progbits
	.sectionflags	@""
	.align	4
.nv.constant0._ZN7cutlass13device_kernelIN5flash11enable_sm90INS1_16FlashAttnFwdSm90INS1_25CollectiveMainloopFwdSm90ILi2EN4cute5tupleIJNS5_1CILi1EEES8_S8_EEENS6_IJNS7_ILi128EEENS7_ILi160EEENS7_ILi192EEEEEELi128ENS_12float_e4m3_tEfNS_4arch4Sm90ELb1ELb0ELb1ELb1ELb0ELb0ELb0ELb1ELb1ELb1ELb0ELb0EEENS1_21CollectiveEpilogueFwdINS6_IJSA_SA_SB_EEES9_NS_10bfloat16_tESG_Li256ELb1ELb1ELb0ELb1EEENS1_36VarlenDynamicPersistentTileSchedulerILi128ELi160ELi256ELi128ELb0ELb1ELb1ELb1ELb1ELb1EEEEEEEEEvNT_6ParamsE:
	.zero		3584


//--------------------- .nv.constant0._ZN7cutlass13device_kernelIN5flash11enable_sm90INS1_16FlashAttnFwdSm90INS1_25CollectiveMainloopFwdSm90ILi2EN4cute5tupleIJNS5_1CILi1EEES8_S8_EEENS6_IJNS7_ILi128EEENS7_ILi160EEENS7_ILi192EEEEEELi128ENS_12float_e4m3_tEfNS_4arch4Sm90ELb1ELb0ELb1ELb1ELb0ELb1ELb0ELb1ELb1ELb1ELb0ELb0EEENS1_21CollectiveEpilogueFwdINS6_IJSA_SA_SB_EEES9_NS_10bfloat16_tESG_Li256ELb1ELb1ELb0ELb1EEENS1_36VarlenDynamicPersistentTileSchedulerILi128ELi160ELi256ELi128ELb0ELb1ELb1ELb1ELb1ELb1EEEEEEEEEvNT_6ParamsE --------------------------
	.section	.nv.constant0._ZN7cutlass13device_kernelIN5flash11enable_sm90INS1_16FlashAttnFwdSm90INS1_25CollectiveMainloopFwdSm90ILi2EN4cute5tupleIJNS5_1CILi1EEES8_S8_EEENS6_IJNS7_ILi128EEENS7_ILi160EEENS7_ILi192EEEEEELi128ENS_12float_e4m3_tEfNS_4arch4Sm90ELb1ELb0ELb1ELb1ELb0ELb1ELb0ELb1ELb1ELb1ELb0ELb0EEENS1_21CollectiveEpilogueFwdINS6_IJSA_SA_SB_EEES9_NS_10bfloat16_tESG_Li256ELb1ELb1ELb0ELb1EEENS1_36VarlenDynamicPersistentTileSchedulerILi128ELi160ELi256ELi128ELb0ELb1ELb1ELb1ELb1ELb1EEEEEEEEEvNT_6ParamsE,"a",@progbits
	.sectionflags	@""
	.align	4
.nv.constant0._ZN7cutlass13device_kernelIN5flash11enable_sm90INS1_16FlashAttnFwdSm90INS1_25CollectiveMainloopFwdSm90ILi2EN4cute5tupleIJNS5_1CILi1EEES8_S8_EEENS6_IJNS7_ILi128EEENS7_ILi160EEENS7_ILi192EEEEEELi128ENS_12float_e4m3_tEfNS_4arch4Sm90ELb1ELb0ELb1ELb1ELb0ELb1ELb0ELb1ELb1ELb1ELb0ELb0EEENS1_21CollectiveEpilogueFwdINS6_IJSA_SA_SB_EEES9_NS_10bfloat16_tESG_Li256ELb1ELb1ELb0ELb1EEENS1_36VarlenDynamicPersistentTileSchedulerILi128ELi160ELi256ELi128ELb0ELb1ELb1ELb1ELb1ELb1EEEEEEEEEvNT_6ParamsE:
	.zero		3584


//--------------------- SYMBOLS --------------------------

	.type		.nv.reservedSmem.offset0,@object
	.size		.nv.reservedSmem.offset0,0x4
